//
// Generated by NVIDIA NVVM Compiler
//
// Compiler Build ID: CL-36424714
// Cuda compilation tools, release 13.0, V13.0.88
// Based on NVVM 20.0.0
//

.version 9.0
.target sm_100
.address_size 64

	// .globl	_Z19generate_gmm_kernelILi3EEvPfiiiiS0_P17curandStateMtgp32
.global .align 4 .b8 precalc_xorwow_matrix[102400];
.global .align 4 .b8 precalc_xorwow_offset_matrix[102400];
.global .align 4 .b8 mrg32k3aM1[2304];
.global .align 4 .b8 mrg32k3aM2[2304];
.global .align 4 .b8 mrg32k3aM1SubSeq[2016];
.global .align 4 .b8 mrg32k3aM2SubSeq[2016];
.global .align 4 .b8 mrg32k3aM1Seq[2304];
.global .align 4 .b8 mrg32k3aM2Seq[2304];
.const .align 8 .b8 __cr_lgamma_table[72];
.extern .shared .align 16 .b8 buf[];

.visible .entry _Z19generate_gmm_kernelILi3EEvPfiiiiS0_P17curandStateMtgp32(
	.param .u64 .ptr .align 1 _Z19generate_gmm_kernelILi3EEvPfiiiiS0_P17curandStateMtgp32_param_0,
	.param .u32 _Z19generate_gmm_kernelILi3EEvPfiiiiS0_P17curandStateMtgp32_param_1,
	.param .u32 _Z19generate_gmm_kernelILi3EEvPfiiiiS0_P17curandStateMtgp32_param_2,
	.param .u32 _Z19generate_gmm_kernelILi3EEvPfiiiiS0_P17curandStateMtgp32_param_3,
	.param .u32 _Z19generate_gmm_kernelILi3EEvPfiiiiS0_P17curandStateMtgp32_param_4,
	.param .u64 .ptr .align 1 _Z19generate_gmm_kernelILi3EEvPfiiiiS0_P17curandStateMtgp32_param_5,
	.param .u64 .ptr .align 1 _Z19generate_gmm_kernelILi3EEvPfiiiiS0_P17curandStateMtgp32_param_6
)
{
	.reg .pred 	%p<55>;
	.reg .b32 	%r<302>;
	.reg .b32 	%f<183>;
	.reg .b64 	%rd<127>;

	ld.param.u32 	%r55, [_Z19generate_gmm_kernelILi3EEvPfiiiiS0_P17curandStateMtgp32_param_2];
	ld.param.u32 	%r56, [_Z19generate_gmm_kernelILi3EEvPfiiiiS0_P17curandStateMtgp32_param_3];
	ld.param.u32 	%r57, [_Z19generate_gmm_kernelILi3EEvPfiiiiS0_P17curandStateMtgp32_param_4];
	ld.param.u64 	%rd5, [_Z19generate_gmm_kernelILi3EEvPfiiiiS0_P17curandStateMtgp32_param_5];
	ld.param.u64 	%rd4, [_Z19generate_gmm_kernelILi3EEvPfiiiiS0_P17curandStateMtgp32_param_6];
	cvta.to.global.u64 	%rd1, %rd5;
	mov.u32 	%r1, %tid.x;
	mul.lo.s32 	%r2, %r57, %r56;
	mov.u32 	%r3, %ctaid.x;
	shl.b32 	%r58, %r3, 14;
	or.b32  	%r287, %r58, %r1;
	setp.ge.s32 	%p1, %r1, %r2;
	@%p1 bra 	$L__BB0_7;
	not.b32 	%r59, %r1;
	add.s32 	%r5, %r2, %r59;
	and.b32  	%r60, %r5, 768;
	setp.eq.s32 	%p2, %r60, 768;
	mov.u32 	%r285, %r1;
	@%p2 bra 	$L__BB0_4;
	shr.u32 	%r62, %r5, 8;
	add.s32 	%r63, %r62, 1;
	and.b32  	%r6, %r63, 3;
	mov.b32 	%r284, 0;
	mov.u32 	%r65, buf;
	mov.u32 	%r285, %r1;
$L__BB0_3:
	.pragma "nounroll";
	mul.wide.u32 	%rd6, %r285, 4;
	add.s64 	%rd7, %rd1, %rd6;
	ld.global.f32 	%f30, [%rd7];
	shl.b32 	%r64, %r285, 2;
	add.s32 	%r66, %r65, %r64;
	st.shared.f32 	[%r66], %f30;
	add.s32 	%r285, %r285, 256;
	add.s32 	%r284, %r284, 1;
	setp.ne.s32 	%p3, %r284, %r6;
	@%p3 bra 	$L__BB0_3;
$L__BB0_4:
	setp.lt.u32 	%p4, %r5, 768;
	@%p4 bra 	$L__BB0_7;
	mov.u32 	%r68, buf;
$L__BB0_6:
	mul.wide.u32 	%rd8, %r285, 4;
	add.s64 	%rd9, %rd1, %rd8;
	ld.global.f32 	%f31, [%rd9];
	shl.b32 	%r67, %r285, 2;
	add.s32 	%r69, %r68, %r67;
	st.shared.f32 	[%r69], %f31;
	ld.global.f32 	%f32, [%rd9+1024];
	st.shared.f32 	[%r69+1024], %f32;
	ld.global.f32 	%f33, [%rd9+2048];
	st.shared.f32 	[%r69+2048], %f33;
	ld.global.f32 	%f34, [%rd9+3072];
	st.shared.f32 	[%r69+3072], %f34;
	add.s32 	%r285, %r285, 1024;
	setp.lt.s32 	%p5, %r285, %r2;
	@%p5 bra 	$L__BB0_6;
$L__BB0_7:
	bar.sync 	0;
	setp.ge.s32 	%p6, %r287, %r55;
	@%p6 bra 	$L__BB0_39;
	add.s32 	%r71, %r2, %r1;
	shl.b32 	%r72, %r71, 2;
	mov.u32 	%r73, buf;
	add.s32 	%r14, %r73, %r72;
	cvta.to.global.u64 	%rd10, %rd4;
	mul.wide.u32 	%rd11, %r3, 4112;
	add.s64 	%rd2, %rd10, %rd11;
	mov.u32 	%r74, %ntid.z;
	mov.u32 	%r75, %ntid.y;
	mul.lo.s32 	%r76, %r74, %r75;
	mov.u32 	%r77, %ntid.x;
	mul.lo.s32 	%r15, %r76, %r77;
	mov.u32 	%r78, %tid.z;
	mov.u32 	%r79, %tid.y;
	mad.lo.s32 	%r80, %r77, %r79, %r1;
	mad.lo.s32 	%r16, %r76, %r78, %r80;
	and.b32  	%r17, %r56, 7;
	and.b32  	%r18, %r56, 1;
	shl.b32 	%r81, %r77, 2;
	add.s32 	%r19, %r14, %r81;
	add.s32 	%r20, %r19, %r81;
	shl.b32 	%r21, %r57, 5;
	and.b32  	%r82, %r56, 2147483640;
	neg.s32 	%r22, %r82;
	shl.b32 	%r23, %r57, 2;
	mov.b32 	%r288, 0;
$L__BB0_9:
	setp.ne.s32 	%p7, %r16, 0;
	ld.global.u64 	%rd12, [%rd2+4104];
	cvta.to.global.u64 	%rd13, %rd12;
	ld.global.v2.u32 	{%r83, %r84}, [%rd2+4096];
	mul.wide.s32 	%rd14, %r84, 4;
	add.s64 	%rd15, %rd13, %rd14;
	ld.global.u32 	%r85, [%rd15];
	add.s32 	%r86, %r83, %r16;
	shl.b32 	%r87, %r86, 2;
	cvt.u64.u32 	%rd16, %r87;
	and.b64  	%rd17, %rd16, 4092;
	add.s64 	%rd18, %rd2, %rd17;
	ld.global.u32 	%r88, [%rd18];
	add.s32 	%r89, %r87, 4;
	cvt.u64.u32 	%rd19, %r89;
	and.b64  	%rd20, %rd19, 4092;
	add.s64 	%rd21, %rd2, %rd20;
	ld.global.u32 	%r90, [%rd21];
	add.s32 	%r91, %r86, %r85;
	shl.b32 	%r92, %r91, 2;
	cvt.u64.u32 	%rd22, %r92;
	and.b64  	%rd23, %rd22, 4092;
	add.s64 	%rd24, %rd2, %rd23;
	ld.global.u32 	%r93, [%rd24];
	ld.global.u32 	%r94, [%rd13+40800];
	and.b32  	%r95, %r94, %r88;
	xor.b32  	%r96, %r95, %r90;
	ld.global.u32 	%r97, [%rd15+39200];
	shl.b32 	%r98, %r96, %r97;
	ld.global.u32 	%r99, [%rd15+40000];
	shr.u32 	%r100, %r93, %r99;
	xor.b32  	%r101, %r100, %r98;
	xor.b32  	%r102, %r101, %r96;
	mul.wide.s32 	%rd25, %r84, 60;
	add.s64 	%rd26, %rd15, %rd25;
	shl.b32 	%r103, %r102, 2;
	cvt.u64.u32 	%rd27, %r103;
	and.b64  	%rd28, %rd27, 60;
	add.s64 	%rd29, %rd26, %rd28;
	ld.global.u32 	%r104, [%rd29+800];
	xor.b32  	%r105, %r102, %r104;
	add.s32 	%r106, %r87, 1404;
	cvt.u64.u32 	%rd30, %r106;
	and.b64  	%rd31, %rd30, 4092;
	add.s64 	%rd32, %rd2, %rd31;
	st.global.u32 	[%rd32], %r105;
	add.s32 	%r107, %r92, -4;
	cvt.u64.u32 	%rd33, %r107;
	and.b64  	%rd34, %rd33, 4092;
	add.s64 	%rd35, %rd2, %rd34;
	ld.global.u32 	%r108, [%rd35];
	shr.u32 	%r109, %r108, 16;
	xor.b32  	%r110, %r109, %r108;
	shr.u32 	%r111, %r110, 8;
	xor.b32  	%r112, %r111, %r110;
	shl.b32 	%r113, %r112, 2;
	cvt.u64.u32 	%rd36, %r113;
	and.b64  	%rd37, %rd36, 60;
	add.s64 	%rd38, %rd26, %rd37;
	ld.global.u32 	%r114, [%rd38+13600];
	xor.b32  	%r26, %r114, %r105;
	bar.sync 	0;
	@%p7 bra 	$L__BB0_11;
	ld.global.u32 	%r115, [%rd2+4096];
	add.s32 	%r116, %r115, %r15;
	and.b32  	%r117, %r116, 1023;
	st.global.u32 	[%rd2+4096], %r117;
$L__BB0_11:
	setp.lt.s32 	%p8, %r56, 1;
	bar.sync 	0;
	mov.b32 	%r301, 0;
	@%p8 bra 	$L__BB0_23;
	setp.lt.u32 	%p9, %r56, 8;
	cvt.rn.f32.u32 	%f35, %r26;
	fma.rn.f32 	%f179, %f35, 0f2F800000, 0f2F000000;
	mov.b32 	%r301, 0;
	mov.u32 	%r293, %r73;
	@%p9 bra 	$L__BB0_15;
	mov.b32 	%r301, 0;
	mov.u32 	%r299, buf;
	mov.u32 	%r298, %r22;
$L__BB0_14:
	.pragma "nounroll";
	ld.shared.f32 	%f36, [%r299];
	setp.gt.f32 	%p10, %f179, %f36;
	selp.u32 	%r124, 1, 0, %p10;
	add.s32 	%r125, %r301, %r124;
	sub.f32 	%f37, %f179, %f36;
	add.s32 	%r126, %r299, %r23;
	ld.shared.f32 	%f38, [%r126];
	setp.gt.f32 	%p11, %f37, %f38;
	selp.u32 	%r127, 1, 0, %p11;
	add.s32 	%r128, %r125, %r127;
	sub.f32 	%f39, %f37, %f38;
	add.s32 	%r129, %r126, %r23;
	ld.shared.f32 	%f40, [%r129];
	setp.gt.f32 	%p12, %f39, %f40;
	selp.u32 	%r130, 1, 0, %p12;
	add.s32 	%r131, %r128, %r130;
	sub.f32 	%f41, %f39, %f40;
	add.s32 	%r132, %r129, %r23;
	ld.shared.f32 	%f42, [%r132];
	setp.gt.f32 	%p13, %f41, %f42;
	selp.u32 	%r133, 1, 0, %p13;
	add.s32 	%r134, %r131, %r133;
	sub.f32 	%f43, %f41, %f42;
	add.s32 	%r135, %r132, %r23;
	ld.shared.f32 	%f44, [%r135];
	setp.gt.f32 	%p14, %f43, %f44;
	selp.u32 	%r136, 1, 0, %p14;
	add.s32 	%r137, %r134, %r136;
	sub.f32 	%f45, %f43, %f44;
	add.s32 	%r138, %r135, %r23;
	ld.shared.f32 	%f46, [%r138];
	setp.gt.f32 	%p15, %f45, %f46;
	selp.u32 	%r139, 1, 0, %p15;
	add.s32 	%r140, %r137, %r139;
	sub.f32 	%f47, %f45, %f46;
	add.s32 	%r141, %r138, %r23;
	ld.shared.f32 	%f48, [%r141];
	setp.gt.f32 	%p16, %f47, %f48;
	selp.u32 	%r142, 1, 0, %p16;
	add.s32 	%r143, %r140, %r142;
	sub.f32 	%f49, %f47, %f48;
	add.s32 	%r144, %r141, %r23;
	ld.shared.f32 	%f50, [%r144];
	setp.gt.f32 	%p17, %f49, %f50;
	selp.u32 	%r145, 1, 0, %p17;
	add.s32 	%r301, %r143, %r145;
	sub.f32 	%f179, %f49, %f50;
	add.s32 	%r293, %r299, %r21;
	add.s32 	%r298, %r298, 8;
	setp.eq.s32 	%p18, %r298, 0;
	add.s32 	%r299, %r144, %r23;
	@%p18 bra 	$L__BB0_15;
	bra.uni 	$L__BB0_14;
$L__BB0_15:
	setp.eq.s32 	%p19, %r17, 0;
	@%p19 bra 	$L__BB0_23;
	add.s32 	%r147, %r17, -1;
	setp.lt.u32 	%p20, %r147, 3;
	@%p20 bra 	$L__BB0_18;
	ld.shared.f32 	%f51, [%r293];
	setp.gt.f32 	%p21, %f179, %f51;
	selp.u32 	%r148, 1, 0, %p21;
	add.s32 	%r149, %r301, %r148;
	sub.f32 	%f52, %f179, %f51;
	add.s32 	%r151, %r293, %r23;
	ld.shared.f32 	%f53, [%r151];
	setp.gt.f32 	%p22, %f52, %f53;
	selp.u32 	%r152, 1, 0, %p22;
	add.s32 	%r153, %r149, %r152;
	sub.f32 	%f54, %f52, %f53;
	add.s32 	%r154, %r151, %r23;
	ld.shared.f32 	%f55, [%r154];
	setp.gt.f32 	%p23, %f54, %f55;
	selp.u32 	%r155, 1, 0, %p23;
	add.s32 	%r156, %r153, %r155;
	sub.f32 	%f56, %f54, %f55;
	add.s32 	%r157, %r154, %r23;
	ld.shared.f32 	%f57, [%r157];
	setp.gt.f32 	%p24, %f56, %f57;
	selp.u32 	%r158, 1, 0, %p24;
	add.s32 	%r301, %r156, %r158;
	sub.f32 	%f179, %f56, %f57;
	add.s32 	%r293, %r157, %r23;
$L__BB0_18:
	and.b32  	%r160, %r56, 3;
	setp.eq.s32 	%p25, %r160, 0;
	@%p25 bra 	$L__BB0_23;
	setp.eq.s32 	%p26, %r160, 1;
	@%p26 bra 	$L__BB0_21;
	ld.shared.f32 	%f58, [%r293];
	setp.gt.f32 	%p27, %f179, %f58;
	selp.u32 	%r161, 1, 0, %p27;
	add.s32 	%r162, %r301, %r161;
	sub.f32 	%f59, %f179, %f58;
	add.s32 	%r164, %r293, %r23;
	ld.shared.f32 	%f60, [%r164];
	setp.gt.f32 	%p28, %f59, %f60;
	selp.u32 	%r165, 1, 0, %p28;
	add.s32 	%r301, %r162, %r165;
	sub.f32 	%f179, %f59, %f60;
	add.s32 	%r293, %r164, %r23;
$L__BB0_21:
	setp.eq.s32 	%p29, %r18, 0;
	@%p29 bra 	$L__BB0_23;
	ld.shared.f32 	%f61, [%r293];
	setp.gt.f32 	%p30, %f179, %f61;
	selp.u32 	%r166, 1, 0, %p30;
	add.s32 	%r301, %r301, %r166;
$L__BB0_23:
	setp.ne.s32 	%p31, %r16, 0;
	ld.global.u64 	%rd39, [%rd2+4104];
	cvta.to.global.u64 	%rd40, %rd39;
	ld.global.v2.u32 	{%r167, %r168}, [%rd2+4096];
	mul.wide.s32 	%rd41, %r168, 4;
	add.s64 	%rd42, %rd40, %rd41;
	ld.global.u32 	%r169, [%rd42];
	add.s32 	%r170, %r167, %r16;
	shl.b32 	%r171, %r170, 2;
	cvt.u64.u32 	%rd43, %r171;
	and.b64  	%rd44, %rd43, 4092;
	add.s64 	%rd45, %rd2, %rd44;
	ld.global.u32 	%r172, [%rd45];
	add.s32 	%r173, %r171, 4;
	cvt.u64.u32 	%rd46, %r173;
	and.b64  	%rd47, %rd46, 4092;
	add.s64 	%rd48, %rd2, %rd47;
	ld.global.u32 	%r174, [%rd48];
	add.s32 	%r175, %r170, %r169;
	shl.b32 	%r176, %r175, 2;
	cvt.u64.u32 	%rd49, %r176;
	and.b64  	%rd50, %rd49, 4092;
	add.s64 	%rd51, %rd2, %rd50;
	ld.global.u32 	%r177, [%rd51];
	ld.global.u32 	%r178, [%rd40+40800];
	and.b32  	%r179, %r178, %r172;
	xor.b32  	%r180, %r179, %r174;
	ld.global.u32 	%r181, [%rd42+39200];
	shl.b32 	%r182, %r180, %r181;
	ld.global.u32 	%r183, [%rd42+40000];
	shr.u32 	%r184, %r177, %r183;
	xor.b32  	%r185, %r184, %r182;
	xor.b32  	%r186, %r185, %r180;
	mul.wide.s32 	%rd52, %r168, 60;
	add.s64 	%rd53, %rd42, %rd52;
	shl.b32 	%r187, %r186, 2;
	cvt.u64.u32 	%rd54, %r187;
	and.b64  	%rd55, %rd54, 60;
	add.s64 	%rd56, %rd53, %rd55;
	ld.global.u32 	%r188, [%rd56+800];
	xor.b32  	%r189, %r186, %r188;
	add.s32 	%r190, %r171, 1404;
	cvt.u64.u32 	%rd57, %r190;
	and.b64  	%rd58, %rd57, 4092;
	add.s64 	%rd59, %rd2, %rd58;
	st.global.u32 	[%rd59], %r189;
	add.s32 	%r191, %r176, -4;
	cvt.u64.u32 	%rd60, %r191;
	and.b64  	%rd61, %rd60, 4092;
	add.s64 	%rd62, %rd2, %rd61;
	ld.global.u32 	%r192, [%rd62];
	shr.u32 	%r193, %r192, 16;
	xor.b32  	%r194, %r193, %r192;
	shr.u32 	%r195, %r194, 8;
	xor.b32  	%r196, %r195, %r194;
	shl.b32 	%r197, %r196, 2;
	cvt.u64.u32 	%rd63, %r197;
	and.b64  	%rd64, %rd63, 60;
	add.s64 	%rd65, %rd53, %rd64;
	ld.global.u32 	%r198, [%rd65+13600];
	xor.b32  	%r49, %r198, %r189;
	bar.sync 	0;
	@%p31 bra 	$L__BB0_25;
	ld.global.u32 	%r199, [%rd2+4096];
	add.s32 	%r200, %r199, %r15;
	and.b32  	%r201, %r200, 1023;
	st.global.u32 	[%rd2+4096], %r201;
$L__BB0_25:
	bar.sync 	0;
	setp.gt.u32 	%p32, %r49, -2147483648;
	selp.s32 	%r202, -1, 0, %p32;
	xor.b32  	%r203, %r49, %r202;
	selp.f32 	%f9, 0f3FB504F3, 0fBFB504F3, %p32;
	cvt.rn.f32.u32 	%f62, %r203;
	fma.rn.f32 	%f63, %f62, 0f2F800000, 0f2F000000;
	add.f32 	%f10, %f63, %f63;
	neg.f32 	%f11, %f10;
	mov.f32 	%f64, 0f40000000;
	add.rn.f32 	%f12, %f64, %f11;
	setp.ltu.f32 	%p33, %f10, 0f3B5ED289;
	setp.gtu.f32 	%p34, %f10, 0f3FFF9097;
	or.pred  	%p35, %p33, %p34;
	@%p35 bra 	$L__BB0_27;
	mul.rn.f32 	%f81, %f12, %f10;
	lg2.approx.ftz.f32 	%f82, %f81;
	neg.f32 	%f83, %f82;
	fma.rn.f32 	%f84, %f82, 0f2F8A6370, 0f3221F645;
	fma.rn.f32 	%f85, %f84, %f83, 0fB4016FDA;
	fma.rn.f32 	%f86, %f85, %f83, 0f3468F846;
	fma.rn.f32 	%f87, %f86, %f83, 0f370742AA;
	fma.rn.f32 	%f88, %f87, %f83, 0fB804DB4D;
	fma.rn.f32 	%f89, %f88, %f83, 0fBA4AFEA1;
	fma.rn.f32 	%f90, %f89, %f83, 0f3BB5C027;
	fma.rn.f32 	%f91, %f90, %f83, 0f3E24AE0F;
	fma.rn.f32 	%f92, %f91, %f83, 0f3F62DFC4;
	fma.rn.f32 	%f180, %f92, %f11, %f92;
	bra.uni 	$L__BB0_28;
$L__BB0_27:
	setp.gt.f32 	%p36, %f10, 0f3F800000;
	selp.f32 	%f65, %f12, %f10, %p36;
	lg2.approx.f32 	%f66, %f65;
	neg.f32 	%f67, %f66;
	rsqrt.approx.ftz.f32 	%f68, %f67;
	fma.rn.f32 	%f69, %f68, 0fC27C73F1, 0f42FEF829;
	fma.rn.f32 	%f70, %f69, %f68, 0fC2E4361C;
	fma.rn.f32 	%f71, %f70, %f68, 0f42714D9B;
	fma.rn.f32 	%f72, %f71, %f68, 0fC1AE51B3;
	fma.rn.f32 	%f73, %f72, %f68, 0f40CEF504;
	fma.rn.f32 	%f74, %f73, %f68, 0fBFEA9E05;
	fma.rn.f32 	%f75, %f74, %f68, 0fBCF871F4;
	fma.rn.f32 	%f76, %f75, %f68, 0f3F553775;
	mul.f32 	%f77, %f68, %f67;
	setp.eq.f32 	%p37, %f66, 0fFF800000;
	selp.f32 	%f78, 0f7F800000, %f77, %p37;
	neg.f32 	%f79, %f78;
	selp.f32 	%f80, %f79, %f78, %p36;
	mul.rn.f32 	%f180, %f76, %f80;
$L__BB0_28:
	setp.ne.s32 	%p38, %r16, 0;
	mul.f32 	%f93, %f9, %f180;
	st.shared.f32 	[%r14], %f93;
	ld.global.u64 	%rd66, [%rd2+4104];
	cvta.to.global.u64 	%rd67, %rd66;
	ld.global.v2.u32 	{%r204, %r205}, [%rd2+4096];
	mul.wide.s32 	%rd68, %r205, 4;
	add.s64 	%rd69, %rd67, %rd68;
	ld.global.u32 	%r206, [%rd69];
	add.s32 	%r207, %r204, %r16;
	shl.b32 	%r208, %r207, 2;
	cvt.u64.u32 	%rd70, %r208;
	and.b64  	%rd71, %rd70, 4092;
	add.s64 	%rd72, %rd2, %rd71;
	ld.global.u32 	%r209, [%rd72];
	add.s32 	%r210, %r208, 4;
	cvt.u64.u32 	%rd73, %r210;
	and.b64  	%rd74, %rd73, 4092;
	add.s64 	%rd75, %rd2, %rd74;
	ld.global.u32 	%r211, [%rd75];
	add.s32 	%r212, %r207, %r206;
	shl.b32 	%r213, %r212, 2;
	cvt.u64.u32 	%rd76, %r213;
	and.b64  	%rd77, %rd76, 4092;
	add.s64 	%rd78, %rd2, %rd77;
	ld.global.u32 	%r214, [%rd78];
	ld.global.u32 	%r215, [%rd67+40800];
	and.b32  	%r216, %r215, %r209;
	xor.b32  	%r217, %r216, %r211;
	ld.global.u32 	%r218, [%rd69+39200];
	shl.b32 	%r219, %r217, %r218;
	ld.global.u32 	%r220, [%rd69+40000];
	shr.u32 	%r221, %r214, %r220;
	xor.b32  	%r222, %r221, %r219;
	xor.b32  	%r223, %r222, %r217;
	mul.wide.s32 	%rd79, %r205, 60;
	add.s64 	%rd80, %rd69, %rd79;
	shl.b32 	%r224, %r223, 2;
	cvt.u64.u32 	%rd81, %r224;
	and.b64  	%rd82, %rd81, 60;
	add.s64 	%rd83, %rd80, %rd82;
	ld.global.u32 	%r225, [%rd83+800];
	xor.b32  	%r226, %r223, %r225;
	add.s32 	%r227, %r208, 1404;
	cvt.u64.u32 	%rd84, %r227;
	and.b64  	%rd85, %rd84, 4092;
	add.s64 	%rd86, %rd2, %rd85;
	st.global.u32 	[%rd86], %r226;
	add.s32 	%r228, %r213, -4;
	cvt.u64.u32 	%rd87, %r228;
	and.b64  	%rd88, %rd87, 4092;
	add.s64 	%rd89, %rd2, %rd88;
	ld.global.u32 	%r229, [%rd89];
	shr.u32 	%r230, %r229, 16;
	xor.b32  	%r231, %r230, %r229;
	shr.u32 	%r232, %r231, 8;
	xor.b32  	%r233, %r232, %r231;
	shl.b32 	%r234, %r233, 2;
	cvt.u64.u32 	%rd90, %r234;
	and.b64  	%rd91, %rd90, 60;
	add.s64 	%rd92, %rd80, %rd91;
	ld.global.u32 	%r235, [%rd92+13600];
	xor.b32  	%r50, %r235, %r226;
	bar.sync 	0;
	@%p38 bra 	$L__BB0_30;
	ld.global.u32 	%r236, [%rd2+4096];
	add.s32 	%r237, %r236, %r15;
	and.b32  	%r238, %r237, 1023;
	st.global.u32 	[%rd2+4096], %r238;
$L__BB0_30:
	bar.sync 	0;
	setp.gt.u32 	%p39, %r50, -2147483648;
	selp.s32 	%r239, -1, 0, %p39;
	xor.b32  	%r240, %r50, %r239;
	selp.f32 	%f16, 0f3FB504F3, 0fBFB504F3, %p39;
	cvt.rn.f32.u32 	%f94, %r240;
	fma.rn.f32 	%f95, %f94, 0f2F800000, 0f2F000000;
	add.f32 	%f17, %f95, %f95;
	neg.f32 	%f18, %f17;
	mov.f32 	%f96, 0f40000000;
	add.rn.f32 	%f19, %f96, %f18;
	setp.ge.f32 	%p40, %f17, 0f3B5ED289;
	setp.le.f32 	%p41, %f17, 0f3FFF9097;
	and.pred  	%p42, %p40, %p41;
	@%p42 bra 	$L__BB0_32;
	setp.gt.f32 	%p43, %f17, 0f3F800000;
	selp.f32 	%f97, %f19, %f17, %p43;
	lg2.approx.f32 	%f98, %f97;
	neg.f32 	%f99, %f98;
	rsqrt.approx.ftz.f32 	%f100, %f99;
	fma.rn.f32 	%f101, %f100, 0fC27C73F1, 0f42FEF829;
	fma.rn.f32 	%f102, %f101, %f100, 0fC2E4361C;
	fma.rn.f32 	%f103, %f102, %f100, 0f42714D9B;
	fma.rn.f32 	%f104, %f103, %f100, 0fC1AE51B3;
	fma.rn.f32 	%f105, %f104, %f100, 0f40CEF504;
	fma.rn.f32 	%f106, %f105, %f100, 0fBFEA9E05;
	fma.rn.f32 	%f107, %f106, %f100, 0fBCF871F4;
	fma.rn.f32 	%f108, %f107, %f100, 0f3F553775;
	mul.f32 	%f109, %f100, %f99;
	setp.eq.f32 	%p44, %f98, 0fFF800000;
	selp.f32 	%f110, 0f7F800000, %f109, %p44;
	neg.f32 	%f111, %f110;
	selp.f32 	%f112, %f111, %f110, %p43;
	mul.rn.f32 	%f181, %f108, %f112;
	bra.uni 	$L__BB0_33;
$L__BB0_32:
	mul.rn.f32 	%f113, %f19, %f17;
	lg2.approx.ftz.f32 	%f114, %f113;
	neg.f32 	%f115, %f114;
	fma.rn.f32 	%f116, %f114, 0f2F8A6370, 0f3221F645;
	fma.rn.f32 	%f117, %f116, %f115, 0fB4016FDA;
	fma.rn.f32 	%f118, %f117, %f115, 0f3468F846;
	fma.rn.f32 	%f119, %f118, %f115, 0f370742AA;
	fma.rn.f32 	%f120, %f119, %f115, 0fB804DB4D;
	fma.rn.f32 	%f121, %f120, %f115, 0fBA4AFEA1;
	fma.rn.f32 	%f122, %f121, %f115, 0f3BB5C027;
	fma.rn.f32 	%f123, %f122, %f115, 0f3E24AE0F;
	fma.rn.f32 	%f124, %f123, %f115, 0f3F62DFC4;
	fma.rn.f32 	%f181, %f124, %f18, %f124;
$L__BB0_33:
	setp.ne.s32 	%p45, %r16, 0;
	mul.f32 	%f125, %f16, %f181;
	st.shared.f32 	[%r14+1024], %f125;
	ld.global.u64 	%rd93, [%rd2+4104];
	cvta.to.global.u64 	%rd94, %rd93;
	ld.global.v2.u32 	{%r241, %r242}, [%rd2+4096];
	mul.wide.s32 	%rd95, %r242, 4;
	add.s64 	%rd96, %rd94, %rd95;
	ld.global.u32 	%r243, [%rd96];
	add.s32 	%r244, %r241, %r16;
	shl.b32 	%r245, %r244, 2;
	cvt.u64.u32 	%rd97, %r245;
	and.b64  	%rd98, %rd97, 4092;
	add.s64 	%rd99, %rd2, %rd98;
	ld.global.u32 	%r246, [%rd99];
	add.s32 	%r247, %r245, 4;
	cvt.u64.u32 	%rd100, %r247;
	and.b64  	%rd101, %rd100, 4092;
	add.s64 	%rd102, %rd2, %rd101;
	ld.global.u32 	%r248, [%rd102];
	add.s32 	%r249, %r244, %r243;
	shl.b32 	%r250, %r249, 2;
	cvt.u64.u32 	%rd103, %r250;
	and.b64  	%rd104, %rd103, 4092;
	add.s64 	%rd105, %rd2, %rd104;
	ld.global.u32 	%r251, [%rd105];
	ld.global.u32 	%r252, [%rd94+40800];
	and.b32  	%r253, %r252, %r246;
	xor.b32  	%r254, %r253, %r248;
	ld.global.u32 	%r255, [%rd96+39200];
	shl.b32 	%r256, %r254, %r255;
	ld.global.u32 	%r257, [%rd96+40000];
	shr.u32 	%r258, %r251, %r257;
	xor.b32  	%r259, %r258, %r256;
	xor.b32  	%r260, %r259, %r254;
	mul.wide.s32 	%rd106, %r242, 60;
	add.s64 	%rd107, %rd96, %rd106;
	shl.b32 	%r261, %r260, 2;
	cvt.u64.u32 	%rd108, %r261;
	and.b64  	%rd109, %rd108, 60;
	add.s64 	%rd110, %rd107, %rd109;
	ld.global.u32 	%r262, [%rd110+800];
	xor.b32  	%r263, %r260, %r262;
	add.s32 	%r264, %r245, 1404;
	cvt.u64.u32 	%rd111, %r264;
	and.b64  	%rd112, %rd111, 4092;
	add.s64 	%rd113, %rd2, %rd112;
	st.global.u32 	[%rd113], %r263;
	add.s32 	%r265, %r250, -4;
	cvt.u64.u32 	%rd114, %r265;
	and.b64  	%rd115, %rd114, 4092;
	add.s64 	%rd116, %rd2, %rd115;
	ld.global.u32 	%r266, [%rd116];
	shr.u32 	%r267, %r266, 16;
	xor.b32  	%r268, %r267, %r266;
	shr.u32 	%r269, %r268, 8;
	xor.b32  	%r270, %r269, %r268;
	shl.b32 	%r271, %r270, 2;
	cvt.u64.u32 	%rd117, %r271;
	and.b64  	%rd118, %rd117, 60;
	add.s64 	%rd119, %rd107, %rd118;
	ld.global.u32 	%r272, [%rd119+13600];
	xor.b32  	%r51, %r272, %r263;
	bar.sync 	0;
	@%p45 bra 	$L__BB0_35;
	ld.global.u32 	%r273, [%rd2+4096];
	add.s32 	%r274, %r273, %r15;
	and.b32  	%r275, %r274, 1023;
	st.global.u32 	[%rd2+4096], %r275;
$L__BB0_35:
	bar.sync 	0;
	setp.gt.u32 	%p46, %r51, -2147483648;
	selp.s32 	%r276, -1, 0, %p46;
	xor.b32  	%r277, %r51, %r276;
	selp.f32 	%f23, 0f3FB504F3, 0fBFB504F3, %p46;
	cvt.rn.f32.u32 	%f126, %r277;
	fma.rn.f32 	%f127, %f126, 0f2F800000, 0f2F000000;
	add.f32 	%f24, %f127, %f127;
	neg.f32 	%f25, %f24;
	mov.f32 	%f128, 0f40000000;
	add.rn.f32 	%f26, %f128, %f25;
	setp.ge.f32 	%p47, %f24, 0f3B5ED289;
	setp.le.f32 	%p48, %f24, 0f3FFF9097;
	and.pred  	%p49, %p47, %p48;
	@%p49 bra 	$L__BB0_37;
	setp.gt.f32 	%p50, %f24, 0f3F800000;
	selp.f32 	%f129, %f26, %f24, %p50;
	lg2.approx.f32 	%f130, %f129;
	neg.f32 	%f131, %f130;
	rsqrt.approx.ftz.f32 	%f132, %f131;
	fma.rn.f32 	%f133, %f132, 0fC27C73F1, 0f42FEF829;
	fma.rn.f32 	%f134, %f133, %f132, 0fC2E4361C;
	fma.rn.f32 	%f135, %f134, %f132, 0f42714D9B;
	fma.rn.f32 	%f136, %f135, %f132, 0fC1AE51B3;
	fma.rn.f32 	%f137, %f136, %f132, 0f40CEF504;
	fma.rn.f32 	%f138, %f137, %f132, 0fBFEA9E05;
	fma.rn.f32 	%f139, %f138, %f132, 0fBCF871F4;
	fma.rn.f32 	%f140, %f139, %f132, 0f3F553775;
	mul.f32 	%f141, %f132, %f131;
	setp.eq.f32 	%p51, %f130, 0fFF800000;
	selp.f32 	%f142, 0f7F800000, %f141, %p51;
	neg.f32 	%f143, %f142;
	selp.f32 	%f144, %f143, %f142, %p50;
	mul.rn.f32 	%f182, %f140, %f144;
	bra.uni 	$L__BB0_38;
$L__BB0_37:
	mul.rn.f32 	%f145, %f26, %f24;
	lg2.approx.ftz.f32 	%f146, %f145;
	neg.f32 	%f147, %f146;
	fma.rn.f32 	%f148, %f146, 0f2F8A6370, 0f3221F645;
	fma.rn.f32 	%f149, %f148, %f147, 0fB4016FDA;
	fma.rn.f32 	%f150, %f149, %f147, 0f3468F846;
	fma.rn.f32 	%f151, %f150, %f147, 0f370742AA;
	fma.rn.f32 	%f152, %f151, %f147, 0fB804DB4D;
	fma.rn.f32 	%f153, %f152, %f147, 0fBA4AFEA1;
	fma.rn.f32 	%f154, %f153, %f147, 0f3BB5C027;
	fma.rn.f32 	%f155, %f154, %f147, 0f3E24AE0F;
	fma.rn.f32 	%f156, %f155, %f147, 0f3F62DFC4;
	fma.rn.f32 	%f182, %f156, %f25, %f156;
$L__BB0_38:
	ld.param.u32 	%r282, [_Z19generate_gmm_kernelILi3EEvPfiiiiS0_P17curandStateMtgp32_param_1];
	ld.param.u64 	%rd126, [_Z19generate_gmm_kernelILi3EEvPfiiiiS0_P17curandStateMtgp32_param_0];
	mul.f32 	%f157, %f23, %f182;
	st.shared.f32 	[%r14+2048], %f157;
	cvta.to.global.u64 	%rd120, %rd126;
	mul.wide.s32 	%rd121, %r287, 4;
	add.s64 	%rd122, %rd120, %rd121;
	mul.lo.s32 	%r278, %r301, %r57;
	shl.b32 	%r279, %r278, 2;
	add.s32 	%r281, %r73, %r279;
	ld.shared.f32 	%f158, [%r281+4];
	ld.shared.f32 	%f159, [%r281+8];
	ld.shared.f32 	%f160, [%r14];
	fma.rn.f32 	%f161, %f159, %f160, %f158;
	st.global.f32 	[%rd122], %f161;
	mul.wide.s32 	%rd123, %r282, 4;
	add.s64 	%rd124, %rd122, %rd123;
	ld.shared.f32 	%f162, [%r281+12];
	ld.shared.f32 	%f163, [%r281+16];
	fma.rn.f32 	%f164, %f163, %f160, %f162;
	ld.shared.f32 	%f165, [%r281+20];
	ld.shared.f32 	%f166, [%r19];
	fma.rn.f32 	%f167, %f165, %f166, %f164;
	st.global.f32 	[%rd124], %f167;
	add.s64 	%rd125, %rd124, %rd123;
	ld.shared.f32 	%f168, [%r281+24];
	ld.shared.f32 	%f169, [%r281+28];
	fma.rn.f32 	%f170, %f169, %f160, %f168;
	ld.shared.f32 	%f171, [%r281+32];
	fma.rn.f32 	%f172, %f171, %f166, %f170;
	ld.shared.f32 	%f173, [%r281+36];
	ld.shared.f32 	%f174, [%r20];
	fma.rn.f32 	%f175, %f173, %f174, %f172;
	st.global.f32 	[%rd125], %f175;
	add.s32 	%r52, %r288, 1;
	add.s32 	%r287, %r287, 256;
	setp.lt.u32 	%p52, %r288, 63;
	setp.lt.s32 	%p53, %r287, %r55;
	and.pred  	%p54, %p52, %p53;
	mov.u32 	%r288, %r52;
	@%p54 bra 	$L__BB0_9;
$L__BB0_39:
	ret;

}


// ===== COMPILED SASS (sm_100) =====

	.target	sm_100

	.elftype	@"ET_EXEC"


//--------------------- .note.nv.tkinfo           --------------------------
	.section	.note.nv.tkinfo,"",@"SHT_NOTE"
	.sectionflags	@"SHF_NOTE_NV_TKINFO"
	.tkinfo
        /*0018*/ 	.word	0x00000002
        /*0030*/ 	.string	""
        /*0030*/ 	.string	"ptxas"
        /*0030*/ 	.string	"Cuda compilation tools, release 13.0, V13.0.88"
        /*0030*/ 	.string	"Build cuda_13.0.r13.0/compiler.36424714_0"
        /*0030*/ 	.string	"-arch sm_100 -m 64 "



//--------------------- .note.nv.cuinfo           --------------------------
	.section	.note.nv.cuinfo,"",@"SHT_NOTE"
	.sectionflags	@"SHF_NOTE_NV_CUINFO"
        /*0018*/ 	.short	0x0002
        /*001a*/ 	.short	0x0064
        /*001c*/ 	.short	0x0082
	.zero		2


//--------------------- .nv.info                  --------------------------
	.section	.nv.info,"",@"SHT_CUDA_INFO"
	.align	4


	//----- nvinfo : EIATTR_REGCOUNT
	.align		4
        /*0000*/ 	.byte	0x04, 0x2f
        /*0002*/ 	.short	(.L_10 - .L_9)
	.align		4
.L_9:
        /*0004*/ 	.word	index@(_Z19generate_gmm_kernelILi3EEvPfiiiiS0_P17curandStateMtgp32)
        /*0008*/ 	.word	0x00000020


	//----- nvinfo : EIATTR_FRAME_SIZE
	.align		4
.L_10:
        /*000c*/ 	.byte	0x04, 0x11
        /*000e*/ 	.short	(.L_12 - .L_11)
	.align		4
.L_11:
        /*0010*/ 	.word	index@(_Z19generate_gmm_kernelILi3EEvPfiiiiS0_P17curandStateMtgp32)
        /*0014*/ 	.word	0x00000000


	//----- nvinfo : EIATTR_MIN_STACK_SIZE
	.align		4
.L_12:
        /*0018*/ 	.byte	0x04, 0x12
        /*001a*/ 	.short	(.L_14 - .L_13)
	.align		4
.L_13:
        /*001c*/ 	.word	index@(_Z19generate_gmm_kernelILi3EEvPfiiiiS0_P17curandStateMtgp32)
        /*0020*/ 	.word	0x00000000
.L_14:


//--------------------- .nv.compat                --------------------------
	.section	.nv.compat,"",@"SHT_CUDA_COMPAT_INFO"
	.align	4
        /*0000*/ 	.byte	0x02, 0x09, 0x00, 0x00, 0x02, 0x02, 0x01, 0x00, 0x02, 0x05, 0x05, 0x00, 0x03, 0x07, 0x01, 0x01
        /*0010*/ 	.byte	0x02, 0x03, 0x00, 0x00, 0x02, 0x06, 0x01, 0x00, 0x04, 0x0b, 0x08, 0x00, 0x01, 0x00, 0x00, 0x00
        /*0020*/ 	.byte	0x00, 0x00, 0x00, 0x00


//--------------------- .nv.info._Z19generate_gmm_kernelILi3EEvPfiiiiS0_P17curandStateMtgp32 --------------------------
	.section	.nv.info._Z19generate_gmm_kernelILi3EEvPfiiiiS0_P17curandStateMtgp32,"",@"SHT_CUDA_INFO"
	.sectionflags	@""
	.align	4


	//----- nvinfo : EIATTR_CUDA_API_VERSION
	.align		4
        /*0000*/ 	.byte	0x04, 0x37
        /*0002*/ 	.short	(.L_16 - .L_15)
.L_15:
        /*0004*/ 	.word	0x00000082


	//----- nvinfo : EIATTR_KPARAM_INFO
	.align		4
.L_16:
        /*0008*/ 	.byte	0x04, 0x17
        /*000a*/ 	.short	(.L_18 - .L_17)
.L_17:
        /*000c*/ 	.word	0x00000000
        /*0010*/ 	.short	0x0006
        /*0012*/ 	.short	0x0020
        /*0014*/ 	.byte	0x00, 0xf5, 0x21, 0x00


	//----- nvinfo : EIATTR_KPARAM_INFO
	.align		4
.L_18:
        /*0018*/ 	.byte	0x04, 0x17
        /*001a*/ 	.short	(.L_20 - .L_19)
.L_19:
        /*001c*/ 	.word	0x00000000
        /*0020*/ 	.short	0x0005
        /*0022*/ 	.short	0x0018
        /*0024*/ 	.byte	0x00, 0xf5, 0x21, 0x00


	//----- nvinfo : EIATTR_KPARAM_INFO
	.align		4
.L_20:
        /*0028*/ 	.byte	0x04, 0x17
        /*002a*/ 	.short	(.L_22 - .L_21)
.L_21:
        /*002c*/ 	.word	0x00000000
        /*0030*/ 	.short	0x0004
        /*0032*/ 	.short	0x0014
        /*0034*/ 	.byte	0x00, 0xf0, 0x11, 0x00


	//----- nvinfo : EIATTR_KPARAM_INFO
	.align		4
.L_22:
        /*0038*/ 	.byte	0x04, 0x17
        /*003a*/ 	.short	(.L_24 - .L_23)
.L_23:
        /*003c*/ 	.word	0x00000000
        /*0040*/ 	.short	0x0003
        /*0042*/ 	.short	0x0010
        /*0044*/ 	.byte	0x00, 0xf0, 0x11, 0x00


	//----- nvinfo : EIATTR_KPARAM_INFO
	.align		4
.L_24:
        /*0048*/ 	.byte	0x04, 0x17
        /*004a*/ 	.short	(.L_26 - .L_25)
.L_25:
        /*004c*/ 	.word	0x00000000
        /*0050*/ 	.short	0x0002
        /*0052*/ 	.short	0x000c
        /*0054*/ 	.byte	0x00, 0xf0, 0x11, 0x00


	//----- nvinfo : EIATTR_KPARAM_INFO
	.align		4
.L_26:
        /*0058*/ 	.byte	0x04, 0x17
        /*005a*/ 	.short	(.L_28 - .L_27)
.L_27:
        /*005c*/ 	.word	0x00000000
        /*0060*/ 	.short	0x0001
        /*0062*/ 	.short	0x0008
        /*0064*/ 	.byte	0x00, 0xf0, 0x11, 0x00


	//----- nvinfo : EIATTR_KPARAM_INFO
	.align		4
.L_28:
        /*0068*/ 	.byte	0x04, 0x17
        /*006a*/ 	.short	(.L_30 - .L_29)
.L_29:
        /*006c*/ 	.word	0x00000000
        /*0070*/ 	.short	0x0000
        /*0072*/ 	.short	0x0000
        /*0074*/ 	.byte	0x00, 0xf5, 0x21, 0x00


	//----- nvinfo : EIATTR_SPARSE_MMA_MASK
	.align		4
.L_30:
        /*0078*/ 	.byte	0x03, 0x50
        /*007a*/ 	.short	0x0000


	//----- nvinfo : EIATTR_MAXREG_COUNT
	.align		4
        /*007c*/ 	.byte	0x03, 0x1b
        /*007e*/ 	.short	0x00ff


	//----- nvinfo : EIATTR_NUM_BARRIERS
	.align		4
        /*0080*/ 	.byte	0x02, 0x4c
        /*0082*/ 	.byte	0x01
	.zero		1


	//----- nvinfo : EIATTR_MERCURY_ISA_VERSION
	.align		4
        /*0084*/ 	.byte	0x03, 0x5f
        /*0086*/ 	.short	0x0101


	//----- nvinfo : EIATTR_VRC_CTA_INIT_COUNT
	.align		4
        /*0088*/ 	.byte	0x02, 0x4a
	.zero		1
	.zero		1


	//----- nvinfo : EIATTR_EXIT_INSTR_OFFSETS
	.align		4
        /*008c*/ 	.byte	0x04, 0x1c
        /*008e*/ 	.short	(.L_32 - .L_31)


	//   ....[0]....
.L_31:
        /*0090*/ 	.word	0x00000890


	//   ....[1]....
        /*0094*/ 	.word	0x00002c50


	//   ....[2]....
        /*0098*/ 	.word	0x00002ca0


	//----- nvinfo : EIATTR_CRS_STACK_SIZE
	.align		4
.L_32:
        /*009c*/ 	.byte	0x04, 0x1e
        /*009e*/ 	.short	(.L_34 - .L_33)
.L_33:
        /*00a0*/ 	.word	0x00000000


	//----- nvinfo : EIATTR_CBANK_PARAM_SIZE
	.align		4
.L_34:
        /*00a4*/ 	.byte	0x03, 0x19
        /*00a6*/ 	.short	0x0028


	//----- nvinfo : EIATTR_PARAM_CBANK
	.align		4
        /*00a8*/ 	.byte	0x04, 0x0a
        /*00aa*/ 	.short	(.L_36 - .L_35)
	.align		4
.L_35:
        /*00ac*/ 	.word	index@(.nv.constant0._Z19generate_gmm_kernelILi3EEvPfiiiiS0_P17curandStateMtgp32)
        /*00b0*/ 	.short	0x0380
        /*00b2*/ 	.short	0x0028


	//----- nvinfo : EIATTR_SW_WAR
	.align		4
.L_36:
        /*00b4*/ 	.byte	0x04, 0x36
        /*00b6*/ 	.short	(.L_38 - .L_37)
.L_37:
        /*00b8*/ 	.word	0x00000008
.L_38:


//--------------------- .nv.callgraph             --------------------------
	.section	.nv.callgraph,"",@"SHT_CUDA_CALLGRAPH"
	.align	4
	.sectionentsize	8
	.align		4
        /*0000*/ 	.word	0x00000000
	.align		4
        /*0004*/ 	.word	0xffffffff
	.align		4
        /*0008*/ 	.word	0x00000000
	.align		4
        /*000c*/ 	.word	0xfffffffe
	.align		4
        /*0010*/ 	.word	0x00000000
	.align		4
        /*0014*/ 	.word	0xfffffffd
	.align		4
        /*0018*/ 	.word	0x00000000
	.align		4
        /*001c*/ 	.word	0xfffffffc


//--------------------- .nv.constant4             --------------------------
	.section	.nv.constant4,"a",@progbits
	.align	8
	.align		8
.nv.constant4:
        /*0000*/ 	.dword	precalc_xorwow_matrix
	.align		8
        /*0008*/ 	.dword	precalc_xorwow_offset_matrix
	.align		8
        /*0010*/ 	.dword	mrg32k3aM1
	.align		8
        /*0018*/ 	.dword	mrg32k3aM2
	.align		8
        /*0020*/ 	.dword	mrg32k3aM1SubSeq
	.align		8
        /*0028*/ 	.dword	mrg32k3aM2SubSeq
	.align		8
        /*0030*/ 	.dword	mrg32k3aM1Seq
	.align		8
        /*0038*/ 	.dword	mrg32k3aM2Seq


//--------------------- .nv.constant3             --------------------------
	.section	.nv.constant3,"a",@progbits
	.align	8
.nv.constant3:
	.type		__cr_lgamma_table,@object
	.size		__cr_lgamma_table,(.L_8 - __cr_lgamma_table)
__cr_lgamma_table:
        /*0000*/ 	.byte	0x00, 0x00, 0x00, 0x00, 0x00, 0x00, 0x00, 0x00, 0x00, 0x00, 0x00, 0x00, 0x00, 0x00, 0x00, 0x00
        /*0010*/ 	.byte	0xef, 0x39, 0xfa, 0xfe, 0x42, 0x2e, 0xe6, 0x3f, 0x02, 0x20, 0x2a, 0xfa, 0x0b, 0xab, 0xfc, 0x3f
        /*0020*/ 	.byte	0xf9, 0x2c, 0x92, 0x7c, 0xa7, 0x6c, 0x09, 0x40, 0xc9, 0x79, 0x44, 0x3c, 0x64, 0x26, 0x13, 0x40
        /*0030*/ 	.byte	0xca, 0x01, 0xcf, 0x3a, 0x27, 0x51, 0x1a, 0x40, 0x30, 0xcc, 0x2d, 0xf3, 0xe1, 0x0c, 0x21, 0x40
        /*0040*/ 	.byte	0x0d, 0xb7, 0xfc, 0x82, 0x8e, 0x35, 0x25, 0x40
.L_8:


//--------------------- .text._Z19generate_gmm_kernelILi3EEvPfiiiiS0_P17curandStateMtgp32 --------------------------
	.section	.text._Z19generate_gmm_kernelILi3EEvPfiiiiS0_P17curandStateMtgp32,"ax",@progbits
	.align	128
        .global         _Z19generate_gmm_kernelILi3EEvPfiiiiS0_P17curandStateMtgp32
        .type           _Z19generate_gmm_kernelILi3EEvPfiiiiS0_P17curandStateMtgp32,@function
        .size           _Z19generate_gmm_kernelILi3EEvPfiiiiS0_P17curandStateMtgp32,(.L_x_26 - _Z19generate_gmm_kernelILi3EEvPfiiiiS0_P17curandStateMtgp32)
        .other          _Z19generate_gmm_kernelILi3EEvPfiiiiS0_P17curandStateMtgp32,@"STO_CUDA_ENTRY STV_DEFAULT"
_Z19generate_gmm_kernelILi3EEvPfiiiiS0_P17curandStateMtgp32:
.text._Z19generate_gmm_kernelILi3EEvPfiiiiS0_P17curandStateMtgp32:
[----:B------:R-:W-:Y:S01]  /*0000*/  LDC R1, c[0x0][0x37c] ;  /* 0x0000df00ff017b82 */ /* 0x000fe20000000800 */
[----:B------:R-:W0:Y:S07]  /*0010*/  S2R R12, SR_TID.X ;  /* 0x00000000000c7919 */ /* 0x000e2e0000002100 */
[----:B------:R-:W1:Y:S01]  /*0020*/  LDC.64 R4, c[0x0][0x390] ;  /* 0x0000e400ff047b82 */ /* 0x000e620000000a00 */
[----:B------:R-:W2:Y:S01]  /*0030*/  LDCU.64 UR10, c[0x0][0x358] ;  /* 0x00006b00ff0a77ac */ /* 0x000ea20008000a00 */
[----:B------:R-:W-:Y:S01]  /*0040*/  BSSY.RECONVERGENT B0, `(.L_x_0) ;  /* 0x0000081000007945 */ /* 0x000fe20003800200 */
[----:B------:R-:W3:Y:S01]  /*0050*/  S2R R13, SR_CTAID.X ;  /* 0x00000000000d7919 */ /* 0x000ee20000002500 */
[----:B-1----:R-:W-:-:S05]  /*0060*/  IMAD R5, R5, R4, RZ ;  /* 0x0000000405057224 */ /* 0x002fca00078e02ff */
[----:B0-----:R-:W-:Y:S01]  /*0070*/  ISETP.GE.AND P0, PT, R12, R5, PT ;  /* 0x000000050c00720c */ /* 0x001fe20003f06270 */
[----:B---3--:R-:W-:-:S05]  /*0080*/  IMAD.SHL.U32 R3, R13, 0x4000, RZ ;  /* 0x000040000d037824 */ /* 0x008fca00078e00ff */
[----:B------:R-:W-:-:S07]  /*0090*/  LOP3.LUT R0, R3, R12, RZ, 0xfc, !PT ;  /* 0x0000000c03007212 */ /* 0x000fce00078efcff */
[----:B--2---:R-:W-:Y:S05]  /*00a0*/  @P0 BRA `(.L_x_1) ;  /* 0x0000000400e80947 */ /* 0x004fea0003800000 */
[----:B------:R-:W-:Y:S01]  /*00b0*/  LOP3.LUT R2, RZ, R12, RZ, 0x33, !PT ;  /* 0x0000000cff027212 */ /* 0x000fe200078e33ff */
[----:B------:R-:W-:Y:S01]  /*00c0*/  BSSY.RECONVERGENT B1, `(.L_x_2) ;  /* 0x0000017000017945 */ /* 0x000fe20003800200 */
[----:B------:R-:W-:-:S03]  /*00d0*/  IMAD.MOV.U32 R14, RZ, RZ, R12 ;  /* 0x000000ffff0e7224 */ /* 0x000fc600078e000c */
[----:B------:R-:W-:-:S05]  /*00e0*/  IMAD.IADD R6, R5, 0x1, R2 ;  /* 0x0000000105067824 */ /* 0x000fca00078e0202 */
[C---:B------:R-:W-:Y:S02]  /*00f0*/  LOP3.LUT R2, R6.reuse, 0x300, RZ, 0xc0, !PT ;  /* 0x0000030006027812 */ /* 0x040fe400078ec0ff */
[----:B------:R-:W-:Y:S02]  /*0100*/  ISETP.GE.U32.AND P1, PT, R6, 0x300, PT ;  /* 0x000003000600780c */ /* 0x000fe40003f26070 */
[----:B------:R-:W-:-:S13]  /*0110*/  ISETP.NE.AND P0, PT, R2, 0x300, PT ;  /* 0x000003000200780c */ /* 0x000fda0003f05270 */
[----:B------:R-:W-:Y:S05]  /*0120*/  @!P0 BRA `(.L_x_3) ;  /* 0x0000000000408947 */ /* 0x000fea0003800000 */
[----:B------:R-:W0:Y:S01]  /*0130*/  S2R R8, SR_CgaCtaId ;  /* 0x0000000000087919 */ /* 0x000e220000008800 */
[----:B------:R-:W1:Y:S01]  /*0140*/  LDC.64 R2, c[0x0][0x398] ;  /* 0x0000e600ff027b82 */ /* 0x000e620000000a00 */
[----:B------:R-:W-:Y:S01]  /*0150*/  MOV R7, 0x400 ;  /* 0x0000040000077802 */ /* 0x000fe20000000f00 */
[----:B------:R-:W-:Y:S01]  /*0160*/  HFMA2 R11, -RZ, RZ, 0, 0 ;  /* 0x00000000ff0b7431 */ /* 0x000fe200000001ff */
[----:B------:R-:W-:Y:S01]  /*0170*/  LEA.HI R6, R6, 0x1, RZ, 0x18 ;  /* 0x0000000106067811 */ /* 0x000fe200078fc0ff */
[----:B------:R-:W-:Y:S01]  /*0180*/  IMAD.MOV.U32 R14, RZ, RZ, R12 ;  /* 0x000000ffff0e7224 */ /* 0x000fe200078e000c */
[----:B0-----:R-:W-:Y:S02]  /*0190*/  LEA R9, R8, R7, 0x18 ;  /* 0x0000000708097211 */ /* 0x001fe400078ec0ff */
[----:B------:R-:W-:-:S07]  /*01a0*/  LOP3.LUT R8, R6, 0x3, RZ, 0xc0, !PT ;  /* 0x0000000306087812 */ /* 0x000fce00078ec0ff */
.L_x_4:
[----:B01----:R-:W-:-:S06]  /*01b0*/  IMAD.WIDE.U32 R6, R14, 0x4, R2 ;  /* 0x000000040e067825 */ /* 0x003fcc00078e0002 */
[----:B------:R-:W2:Y:S01]  /*01c0*/  LDG.E R6, desc[UR10][R6.64] ;  /* 0x0000000a06067981 */ /* 0x000ea2000c1e1900 */
[C---:B------:R-:W-:Y:S01]  /*01d0*/  IMAD R15, R14.reuse, 0x4, R9 ;  /* 0x000000040e0f7824 */ /* 0x040fe200078e0209 */
[----:B------:R-:W-:Y:S01]  /*01e0*/  IADD3 R14, PT, PT, R14, 0x100, RZ ;  /* 0x000001000e0e7810 */ /* 0x000fe20007ffe0ff */
[----:B------:R-:W-:-:S05]  /*01f0*/  VIADD R11, R11, 0x1 ;  /* 0x000000010b0b7836 */ /* 0x000fca0000000000 */
[----:B------:R-:W-:Y:S01]  /*0200*/  ISETP.NE.AND P0, PT, R11, R8, PT ;  /* 0x000000080b00720c */ /* 0x000fe20003f05270 */
[----:B--2---:R0:W-:-:S12]  /*0210*/  STS [R15], R6 ;  /* 0x000000060f007388 */ /* 0x0041d80000000800 */
[----:B------:R-:W-:Y:S05]  /*0220*/  @P0 BRA `(.L_x_4) ;  /* 0xfffffffc00e00947 */ /* 0x000fea000383ffff */
.L_x_3:
[----:B------:R-:W-:Y:S05]  /*0230*/  BSYNC.RECONVERGENT B1 ;  /* 0x0000000000017941 */ /* 0x000fea0003800200 */
.L_x_2:
[----:B------:R-:W-:Y:S05]  /*0240*/  @!P1 BRA `(.L_x_1) ;  /* 0x0000000400809947 */ /* 0x000fea0003800000 */
[----:B------:R-:W1:Y:S01]  /*0250*/  S2R R2, SR_CgaCtaId ;  /* 0x0000000000027919 */ /* 0x000e620000008800 */
[----:B------:R-:W-:Y:S01]  /*0260*/  IMAD.IADD R3, R5, 0x1, -R14 ;  /* 0x0000000105037824 */ /* 0x000fe200078e0a0e */
[----:B0-----:R-:W-:Y:S01]  /*0270*/  MOV R15, 0x400 ;  /* 0x00000400000f7802 */ /* 0x001fe20000000f00 */
[----:B------:R-:W-:Y:S01]  /*0280*/  BSSY.RECONVERGENT B1, `(.L_x_5) ;  /* 0x0000033000017945 */ /* 0x000fe20003800200 */
[----:B------:R-:W-:Y:S02]  /*0290*/  PLOP3.LUT P0, PT, PT, PT, PT, 0x80, 0x8 ;  /* 0x000000000008781c */ /* 0x000fe40003f0f070 */
[----:B------:R-:W-:Y:S02]  /*02a0*/  ISETP.GT.AND P1, PT, R3, 0xc00, PT ;  /* 0x00000c000300780c */ /* 0x000fe40003f24270 */
[----:B-1----:R-:W-:-:S11]  /*02b0*/  LEA R15, R2, R15, 0x18 ;  /* 0x0000000f020f7211 */ /* 0x002fd600078ec0ff */
[----:B------:R-:W-:Y:S05]  /*02c0*/  @!P1 BRA `(.L_x_6) ;  /* 0x0000000000b89947 */ /* 0x000fea0003800000 */
[----:B------:R-:W-:Y:S01]  /*02d0*/  PLOP3.LUT P0, PT, PT, PT, PT, 0x8, 0x80 ;  /* 0x000000000080781c */ /* 0x000fe20003f0e170 */
[----:B------:R-:W-:-:S12]  /*02e0*/  VIADD R17, R5, 0xfffff400 ;  /* 0xfffff40005117836 */ /* 0x000fd80000000000 */
.L_x_7:
[----:B0-----:R-:W0:Y:S01]  /*02f0*/  LDC.64 R10, c[0x0][0x398] ;  /* 0x0000e600ff0a7b82 */ /* 0x001e220000000a00 */
[C---:B------:R-:W-:Y:S01]  /*0300*/  IADD3 R9, PT, PT, R14.reuse, 0x800, RZ ;  /* 0x000008000e097810 */ /* 0x040fe20007ffe0ff */
[C---:B------:R-:W-:Y:S02]  /*0310*/  VIADD R3, R14.reuse, 0x400 ;  /* 0x000004000e037836 */ /* 0x040fe40000000000 */
[C---:B------:R-:W-:Y:S02]  /*0320*/  VIADD R19, R14.reuse, 0xc00 ;  /* 0x00000c000e137836 */ /* 0x040fe40000000000 */
[----:B0-----:R-:W-:-:S04]  /*0330*/  IMAD.WIDE.U32 R6, R14, 0x4, R10 ;  /* 0x000000040e067825 */ /* 0x001fc800078e000a */
[--C-:B------:R-:W-:Y:S01]  /*0340*/  IMAD.WIDE.U32 R2, R3, 0x4, R10.reuse ;  /* 0x0000000403027825 */ /* 0x100fe200078e000a */
[----:B------:R-:W2:Y:S03]  /*0350*/  LDG.E R18, desc[UR10][R6.64] ;  /* 0x0000000a06127981 */ /* 0x000ea6000c1e1900 */
[--C-:B------:R-:W-:Y:S01]  /*0360*/  IMAD.WIDE.U32 R8, R9, 0x4, R10.reuse ;  /* 0x0000000409087825 */ /* 0x100fe200078e000a */
[----:B------:R-:W3:Y:S03]  /*0370*/  LDG.E R16, desc[UR10][R6.64+0x400] ;  /* 0x0004000a06107981 */ /* 0x000ee6000c1e1900 */
[----:B------:R-:W-:Y:S01]  /*0380*/  IMAD.WIDE.U32 R10, R19, 0x4, R10 ;  /* 0x00000004130a7825 */ /* 0x000fe200078e000a */
[----:B------:R-:W4:Y:S04]  /*0390*/  LDG.E R23, desc[UR10][R6.64+0xc00] ;  /* 0x000c000a06177981 */ /* 0x000f28000c1e1900 */
[----:B------:R-:W5:Y:S04]  /*03a0*/  LDG.E R19, desc[UR10][R6.64+0x800] ;  /* 0x0008000a06137981 */ /* 0x000f68000c1e1900 */
[----:B------:R-:W5:Y:S04]  /*03b0*/  LDG.E R29, desc[UR10][R10.64] ;  /* 0x0000000a0a1d7981 */ /* 0x000f68000c1e1900 */
[----:B------:R-:W5:Y:S04]  /*03c0*/  LDG.E R22, desc[UR10][R2.64] ;  /* 0x0000000a02167981 */ /* 0x000f68000c1e1900 */
[----:B------:R-:W5:Y:S04]  /*03d0*/  LDG.E R6, desc[UR10][R10.64+0x400] ;  /* 0x0004000a0a067981 */ /* 0x000f68000c1e1900 */
[----:B------:R-:W5:Y:S04]  /*03e0*/  LDG.E R7, desc[UR10][R10.64+0x800] ;  /* 0x0008000a0a077981 */ /* 0x000f68000c1e1900 */
[----:B------:R-:W5:Y:S04]  /*03f0*/  LDG.E R21, desc[UR10][R2.64+0x400] ;  /* 0x0004000a02157981 */ /* 0x000f68000c1e1900 */
[----:B------:R-:W5:Y:S04]  /*0400*/  LDG.E R20, desc[UR10][R2.64+0x800] ;  /* 0x0008000a02147981 */ /* 0x000f68000c1e1900 */
[----:B------:R0:W5:Y:S04]  /*0410*/  LDG.E R24, desc[UR10][R2.64+0xc00] ;  /* 0x000c000a02187981 */ /* 0x000168000c1e1900 */
[----:B------:R-:W5:Y:S04]  /*0420*/  LDG.E R25, desc[UR10][R8.64] ;  /* 0x0000000a08197981 */ /* 0x000f68000c1e1900 */
[----:B------:R-:W5:Y:S04]  /*0430*/  LDG.E R26, desc[UR10][R8.64+0x400] ;  /* 0x0004000a081a7981 */ /* 0x000f68000c1e1900 */
[----:B------:R-:W5:Y:S04]  /*0440*/  LDG.E R27, desc[UR10][R8.64+0x800] ;  /* 0x0008000a081b7981 */ /* 0x000f68000c1e1900 */
[----:B------:R-:W5:Y:S04]  /*0450*/  LDG.E R28, desc[UR10][R8.64+0xc00] ;  /* 0x000c000a081c7981 */ /* 0x000f68000c1e1900 */
[----:B------:R-:W5:Y:S01]  /*0460*/  LDG.E R10, desc[UR10][R10.64+0xc00] ;  /* 0x000c000a0a0a7981 */ /* 0x000f62000c1e1900 */
[----:B0-----:R-:W-:-:S02]  /*0470*/  IMAD R3, R14, 0x4, R15 ;  /* 0x000000040e037824 */ /* 0x001fc400078e020f */
[----:B------:R-:W-:-:S05]  /*0480*/  VIADD R14, R14, 0x1000 ;  /* 0x000010000e0e7836 */ /* 0x000fca0000000000 */
[----:B------:R-:W-:Y:S01]  /*0490*/  ISETP.GE.AND P1, PT, R14, R17, PT ;  /* 0x000000110e00720c */ /* 0x000fe20003f26270 */
[----:B--2---:R0:W-:Y:S04]  /*04a0*/  STS [R3], R18 ;  /* 0x0000001203007388 */ /* 0x0041e80000000800 */
[----:B---3--:R0:W-:Y:S04]  /*04b0*/  STS [R3+0x400], R16 ;  /* 0x0004001003007388 */ /* 0x0081e80000000800 */
[----:B----4-:R0:W-:Y:S04]  /*04c0*/  STS [R3+0xc00], R23 ;  /* 0x000c001703007388 */ /* 0x0101e80000000800 */
[----:B-----5:R0:W-:Y:S04]  /*04d0*/  STS [R3+0x800], R19 ;  /* 0x0008001303007388 */ /* 0x0201e80000000800 */
[----:B------:R0:W-:Y:S04]  /*04e0*/  STS [R3+0x3000], R29 ;  /* 0x0030001d03007388 */ /* 0x0001e80000000800 */
        /* <DEDUP_REMOVED lines=10> */
[----:B------:R0:W-:Y:S01]  /*0590*/  STS [R3+0x3c00], R10 ;  /* 0x003c000a03007388 */ /* 0x0001e20000000800 */
[----:B------:R-:W-:Y:S05]  /*05a0*/  @!P1 BRA `(.L_x_7) ;  /* 0xfffffffc00509947 */ /* 0x000fea000383ffff */
.L_x_6:
[----:B------:R-:W-:Y:S05]  /*05b0*/  BSYNC.RECONVERGENT B1 ;  /* 0x0000000000017941 */ /* 0x000fea0003800200 */
.L_x_5:
[----:B------:R-:W-:Y:S01]  /*05c0*/  IADD3 R2, PT, PT, R5, -R14, RZ ;  /* 0x8000000e05027210 */ /* 0x000fe20007ffe0ff */
[----:B------:R-:W-:Y:S03]  /*05d0*/  BSSY.RECONVERGENT B1, `(.L_x_8) ;  /* 0x000001a000017945 */ /* 0x000fe60003800200 */
[----:B------:R-:W-:-:S13]  /*05e0*/  ISETP.GT.AND P1, PT, R2, 0x400, PT ;  /* 0x000004000200780c */ /* 0x000fda0003f24270 */
[----:B------:R-:W-:Y:S05]  /*05f0*/  @!P1 BRA `(.L_x_9) ;  /* 0x00000000005c9947 */ /* 0x000fea0003800000 */
[----:B0-----:R-:W0:Y:S01]  /*0600*/  LDC.64 R2, c[0x0][0x398] ;  /* 0x0000e600ff027b82 */ /* 0x001e220000000a00 */
[C---:B------:R-:W-:Y:S02]  /*0610*/  VIADD R9, R14.reuse, 0x400 ;  /* 0x000004000e097836 */ /* 0x040fe40000000000 */
[----:B0-----:R-:W-:-:S04]  /*0620*/  IMAD.WIDE.U32 R6, R14, 0x4, R2 ;  /* 0x000000040e067825 */ /* 0x001fc800078e0002 */
[----:B------:R-:W-:Y:S01]  /*0630*/  IMAD.WIDE.U32 R2, R9, 0x4, R2 ;  /* 0x0000000409027825 */ /* 0x000fe200078e0002 */
[----:B------:R-:W2:Y:S04]  /*0640*/  LDG.E R8, desc[UR10][R6.64] ;  /* 0x0000000a06087981 */ /* 0x000ea8000c1e1900 */
[----:B------:R-:W3:Y:S04]  /*0650*/  LDG.E R10, desc[UR10][R6.64+0x400] ;  /* 0x0004000a060a7981 */ /* 0x000ee8000c1e1900 */
[----:B------:R-:W4:Y:S04]  /*0660*/  LDG.E R16, desc[UR10][R6.64+0x800] ;  /* 0x0008000a06107981 */ /* 0x000f28000c1e1900 */
[----:B------:R-:W5:Y:S04]  /*0670*/  LDG.E R18, desc[UR10][R6.64+0xc00] ;  /* 0x000c000a06127981 */ /* 0x000f68000c1e1900 */
[----:B------:R-:W5:Y:S04]  /*0680*/  LDG.E R20, desc[UR10][R2.64] ;  /* 0x0000000a02147981 */ /* 0x000f68000c1e1900 */
[----:B------:R-:W5:Y:S04]  /*0690*/  LDG.E R22, desc[UR10][R2.64+0x400] ;  /* 0x0004000a02167981 */ /* 0x000f68000c1e1900 */
[----:B------:R-:W5:Y:S04]  /*06a0*/  LDG.E R24, desc[UR10][R2.64+0x800] ;  /* 0x0008000a02187981 */ /* 0x000f68000c1e1900 */
[----:B------:R-:W5:Y:S01]  /*06b0*/  LDG.E R26, desc[UR10][R2.64+0xc00] ;  /* 0x000c000a021a7981 */ /* 0x000f62000c1e1900 */
[C---:B------:R-:W-:Y:S01]  /*06c0*/  IMAD R9, R14.reuse, 0x4, R15 ;  /* 0x000000040e097824 */ /* 0x040fe200078e020f */
[----:B------:R-:W-:Y:S01]  /*06d0*/  PLOP3.LUT P0, PT, PT, PT, PT, 0x8, 0x80 ;  /* 0x000000000080781c */ /* 0x000fe20003f0e170 */
[----:B------:R-:W-:-:S03]  /*06e0*/  VIADD R14, R14, 0x800 ;  /* 0x000008000e0e7836 */ /* 0x000fc60000000000 */
[----:B--2---:R1:W-:Y:S04]  /*06f0*/  STS [R9], R8 ;  /* 0x0000000809007388 */ /* 0x0043e80000000800 */
[----:B---3--:R1:W-:Y:S04]  /*0700*/  STS [R9+0x400], R10 ;  /* 0x0004000a09007388 */ /* 0x0083e80000000800 */
[----:B----4-:R1:W-:Y:S04]  /*0710*/  STS [R9+0x800], R16 ;  /* 0x0008001009007388 */ /* 0x0103e80000000800 */
[----:B-----5:R1:W-:Y:S04]  /*0720*/  STS [R9+0xc00], R18 ;  /* 0x000c001209007388 */ /* 0x0203e80000000800 */
[----:B------:R1:W-:Y:S04]  /*0730*/  STS [R9+0x1000], R20 ;  /* 0x0010001409007388 */ /* 0x0003e80000000800 */
[----:B------:R1:W-:Y:S04]  /*0740*/  STS [R9+0x1400], R22 ;  /* 0x0014001609007388 */ /* 0x0003e80000000800 */
[----:B------:R1:W-:Y:S04]  /*0750*/  STS [R9+0x1800], R24 ;  /* 0x0018001809007388 */ /* 0x0003e80000000800 */
[----:B------:R1:W-:Y:S02]  /*0760*/  STS [R9+0x1c00], R26 ;  /* 0x001c001a09007388 */ /* 0x0003e40000000800 */
.L_x_9:
[----:B------:R-:W-:Y:S05]  /*0770*/  BSYNC.RECONVERGENT B1 ;  /* 0x0000000000017941 */ /* 0x000fea0003800200 */
.L_x_8:
[----:B------:R-:W-:-:S13]  /*0780*/  ISETP.LT.OR P0, PT, R14, R5, P0 ;  /* 0x000000050e00720c */ /* 0x000fda0000701670 */
[----:B------:R-:W-:Y:S05]  /*0790*/  @!P0 BRA `(.L_x_1) ;  /* 0x00000000002c8947 */ /* 0x000fea0003800000 */
[----:B0-----:R-:W0:Y:S02]  /*07a0*/  LDC.64 R2, c[0x0][0x398] ;  /* 0x0000e600ff027b82 */ /* 0x001e240000000a00 */
[----:B0-----:R-:W-:-:S05]  /*07b0*/  IMAD.WIDE.U32 R2, R14, 0x4, R2 ;  /* 0x000000040e027825 */ /* 0x001fca00078e0002 */
[----:B------:R-:W2:Y:S04]  /*07c0*/  LDG.E R6, desc[UR10][R2.64] ;  /* 0x0000000a02067981 */ /* 0x000ea8000c1e1900 */
[----:B-1----:R-:W3:Y:S04]  /*07d0*/  LDG.E R8, desc[UR10][R2.64+0x400] ;  /* 0x0004000a02087981 */ /* 0x002ee8000c1e1900 */
[----:B------:R-:W4:Y:S04]  /*07e0*/  LDG.E R10, desc[UR10][R2.64+0x800] ;  /* 0x0008000a020a7981 */ /* 0x000f28000c1e1900 */
[----:B------:R-:W5:Y:S01]  /*07f0*/  LDG.E R16, desc[UR10][R2.64+0xc00] ;  /* 0x000c000a02107981 */ /* 0x000f62000c1e1900 */
[----:B------:R-:W-:-:S05]  /*0800*/  LEA R15, R14, R15, 0x2 ;  /* 0x0000000f0e0f7211 */ /* 0x000fca00078e10ff */
[----:B--2---:R2:W-:Y:S04]  /*0810*/  STS [R15], R6 ;  /* 0x000000060f007388 */ /* 0x0045e80000000800 */
[----:B---3--:R2:W-:Y:S04]  /*0820*/  STS [R15+0x400], R8 ;  /* 0x000400080f007388 */ /* 0x0085e80000000800 */
[----:B----4-:R2:W-:Y:S04]  /*0830*/  STS [R15+0x800], R10 ;  /* 0x0008000a0f007388 */ /* 0x0105e80000000800 */
[----:B-----5:R2:W-:Y:S02]  /*0840*/  STS [R15+0xc00], R16 ;  /* 0x000c00100f007388 */ /* 0x0205e40000000800 */
.L_x_1:
[----:B------:R-:W-:Y:S05]  /*0850*/  BSYNC.RECONVERGENT B0 ;  /* 0x0000000000007941 */ /* 0x000fea0003800200 */
.L_x_0:
[----:B------:R-:W3:Y:S01]  /*0860*/  LDCU UR4, c[0x0][0x38c] ;  /* 0x00007180ff0477ac */ /* 0x000ee20008000800 */
[----:B------:R-:W-:Y:S01]  /*0870*/  BAR.SYNC.DEFER_BLOCKING 0x0 ;  /* 0x0000000000007b1d */ /* 0x000fe20000010000 */
[----:B---3--:R-:W-:-:S13]  /*0880*/  ISETP.GE.AND P0, PT, R0, UR4, PT ;  /* 0x0000000400007c0c */ /* 0x008fda000bf06270 */
[----:B------:R-:W-:Y:S05]  /*0890*/  @P0 EXIT ;  /* 0x000000000000094d */ /* 0x000fea0003800000 */
[----:B------:R-:W3:Y:S01]  /*08a0*/  S2UR UR7, SR_CgaCtaId ;  /* 0x00000000000779c3 */ /* 0x000ee20000008800 */
[----:B0-----:R-:W0:Y:S01]  /*08b0*/  S2R R3, SR_TID.Y ;  /* 0x0000000000037919 */ /* 0x001e220000002200 */
[----:B------:R-:W4:Y:S01]  /*08c0*/  LDCU UR4, c[0x0][0x368] ;  /* 0x00006d00ff0477ac */ /* 0x000f220008000800 */
[----:B------:R-:W-:Y:S01]  /*08d0*/  IMAD.IADD R2, R5, 0x1, R12 ;  /* 0x0000000105027824 */ /* 0x000fe200078e020c */
[C---:B------:R-:W-:Y:S01]  /*08e0*/  LOP3.LUT R7, R4.reuse, 0x7ffffff8, RZ, 0xc0, !PT ;  /* 0x7ffffff804077812 */ /* 0x040fe200078ec0ff */
[----:B--2---:R-:W2:Y:S01]  /*08f0*/  S2R R6, SR_TID.Z ;  /* 0x0000000000067919 */ /* 0x004ea20000002300 */
[----:B------:R-:W4:Y:S01]  /*0900*/  LDCU UR5, c[0x0][0x364] ;  /* 0x00006c80ff0577ac */ /* 0x000f220008000800 */
[----:B------:R-:W-:Y:S01]  /*0910*/  LOP3.LUT R4, R4, 0x7, RZ, 0xc0, !PT ;  /* 0x0000000704047812 */ /* 0x000fe200078ec0ff */
[----:B-1----:R-:W1:Y:S01]  /*0920*/  LDC R9, c[0x0][0x360] ;  /* 0x0000d800ff097b82 */ /* 0x002e620000000800 */
[----:B------:R-:W-:Y:S01]  /*0930*/  IADD3 R7, PT, PT, -R7, RZ, RZ ;  /* 0x000000ff07077210 */ /* 0x000fe20007ffe1ff */
[----:B------:R-:W-:-:S06]  /*0940*/  UMOV UR6, 0x400 ;  /* 0x0000040000067882 */ /* 0x000fcc0000000000 */
[----:B------:R-:W5:Y:S01]  /*0950*/  LDC.64 R10, c[0x0][0x3a0] ;  /* 0x0000e800ff0a7b82 */ /* 0x000f620000000a00 */
[----:B---3--:R-:W-:Y:S02]  /*0960*/  ULEA UR7, UR7, UR6, 0x18 ;  /* 0x0000000607077291 */ /* 0x008fe4000f8ec0ff */
[----:B----4-:R-:W-:-:S04]  /*0970*/  UIMAD UR4, UR4, UR5, URZ ;  /* 0x00000005040472a4 */ /* 0x010fc8000f8e02ff */
[----:B------:R-:W-:Y:S02]  /*0980*/  LEA R2, R2, UR7, 0x2 ;  /* 0x0000000702027c11 */ /* 0x000fe4000f8e10ff */
[C---:B-1----:R-:W-:Y:S02]  /*0990*/  IMAD R8, R9.reuse, UR4, RZ ;  /* 0x0000000409087c24 */ /* 0x042fe4000f8e02ff */
[C---:B0-----:R-:W-:Y:S02]  /*09a0*/  IMAD R3, R9.reuse, R3, R12 ;  /* 0x0000000309037224 */ /* 0x041fe400078e020c */
[----:B------:R-:W-:Y:S02]  /*09b0*/  IMAD R5, R9, 0x4, R2 ;  /* 0x0000000409057824 */ /* 0x000fe400078e0202 */
[----:B--2---:R-:W-:Y:S02]  /*09c0*/  IMAD R3, R6, UR4, R3 ;  /* 0x0000000406037c24 */ /* 0x004fe4000f8e0203 */
[----:B-----5:R-:W-:-:S04]  /*09d0*/  IMAD.WIDE.U32 R10, R13, 0x1010, R10 ;  /* 0x000010100d0a7825 */ /* 0x020fc800078e000a */
[----:B------:R-:W-:Y:S02]  /*09e0*/  IMAD.MOV.U32 R6, RZ, RZ, RZ ;  /* 0x000000ffff067224 */ /* 0x000fe400078e00ff */
[----:B------:R-:W-:-:S07]  /*09f0*/  IMAD R9, R9, 0x4, R5 ;  /* 0x0000000409097824 */ /* 0x000fce00078e0205 */
.L_x_24:
[----:B-1----:R-:W2:Y:S04]  /*0a00*/  LDG.E.64 R22, desc[UR10][R10.64+0x1008] ;  /* 0x0010080a0a167981 */ /* 0x002ea8000c1e1b00 */
[----:B------:R-:W2:Y:S02]  /*0a10*/  LDG.E.64 R12, desc[UR10][R10.64+0x1000] ;  /* 0x0010000a0a0c7981 */ /* 0x000ea4000c1e1b00 */
[----:B--2---:R-:W-:Y:S02]  /*0a20*/  IMAD.WIDE R20, R13, 0x4, R22 ;  /* 0x000000040d147825 */ /* 0x004fe400078e0216 */
[----:B------:R-:W2:Y:S04]  /*0a30*/  LDG.E R22, desc[UR10][R22.64+0x9f60] ;  /* 0x009f600a16167981 */ /* 0x000ea8000c1e1900 */
[----:B------:R-:W3:Y:S01]  /*0a40*/  LDG.E R14, desc[UR10][R20.64] ;  /* 0x0000000a140e7981 */ /* 0x000ee2000c1e1900 */
[----:B------:R-:W-:-:S03]  /*0a50*/  IMAD.IADD R15, R3, 0x1, R12 ;  /* 0x00000001030f7824 */ /* 0x000fc600078e020c */
[----:B------:R-:W4:Y:S01]  /*0a60*/  LDG.E R29, desc[UR10][R20.64+0x9c40] ;  /* 0x009c400a141d7981 */ /* 0x000f22000c1e1900 */
[----:B------:R-:W-:-:S03]  /*0a70*/  IMAD.SHL.U32 R24, R15, 0x4, RZ ;  /* 0x000000040f187824 */ /* 0x000fc600078e00ff */
[----:B------:R-:W5:Y:S01]  /*0a80*/  LDG.E R27, desc[UR10][R20.64+0x9920] ;  /* 0x0099200a141b7981 */ /* 0x000f62000c1e1900 */
[----:B------:R-:W-:-:S05]  /*0a90*/  VIADD R12, R24, 0x4 ;  /* 0x00000004180c7836 */ /* 0x000fca0000000000 */
[----:B------:R-:W-:-:S04]  /*0aa0*/  LOP3.LUT R17, R12, 0xffc, RZ, 0xc0, !PT ;  /* 0x00000ffc0c117812 */ /* 0x000fc800078ec0ff */
[----:B------:R-:W-:-:S04]  /*0ab0*/  IADD3 R16, P1, PT, R10, R17, RZ ;  /* 0x000000110a107210 */ /* 0x000fc80007f3e0ff */
[----:B------:R-:W-:-:S06]  /*0ac0*/  IADD3.X R17, PT, PT, RZ, R11, RZ, P1, !PT ;  /* 0x0000000bff117210 */ /* 0x000fcc0000ffe4ff */
[----:B------:R-:W2:Y:S01]  /*0ad0*/  LDG.E R17, desc[UR10][R16.64] ;  /* 0x0000000a10117981 */ /* 0x000ea2000c1e1900 */
[----:B---3--:R-:W-:Y:S02]  /*0ae0*/  IADD3 R14, PT, PT, R14, R15, RZ ;  /* 0x0000000f0e0e7210 */ /* 0x008fe40007ffe0ff */
[----:B------:R-:W-:-:S03]  /*0af0*/  LOP3.LUT R15, R24, 0xffc, RZ, 0xc0, !PT ;  /* 0x00000ffc180f7812 */ /* 0x000fc600078ec0ff */
[----:B------:R-:W-:Y:S01]  /*0b00*/  IMAD.SHL.U32 R25, R14, 0x4, RZ ;  /* 0x000000040e197824 */ /* 0x000fe200078e00ff */
[----:B------:R-:W-:-:S04]  /*0b10*/  IADD3 R14, P0, PT, R10, R15, RZ ;  /* 0x0000000f0a0e7210 */ /* 0x000fc80007f1e0ff */
[----:B------:R-:W-:Y:S01]  /*0b20*/  LOP3.LUT R19, R25, 0xffc, RZ, 0xc0, !PT ;  /* 0x00000ffc19137812 */ /* 0x000fe200078ec0ff */
[----:B------:R-:W-:-:S03]  /*0b30*/  IMAD.X R15, RZ, RZ, R11, P0 ;  /* 0x000000ffff0f7224 */ /* 0x000fc600000e060b */
[----:B------:R-:W-:Y:S02]  /*0b40*/  IADD3 R18, P0, PT, R10, R19, RZ ;  /* 0x000000130a127210 */ /* 0x000fe40007f1e0ff */
[----:B------:R-:W2:Y:S03]  /*0b50*/  LDG.E R14, desc[UR10][R14.64] ;  /* 0x0000000a0e0e7981 */ /* 0x000ea6000c1e1900 */
[----:B------:R-:W-:-:S05]  /*0b60*/  IMAD.X R19, RZ, RZ, R11, P0 ;  /* 0x000000ffff137224 */ /* 0x000fca00000e060b */
[----:B------:R-:W4:Y:S01]  /*0b70*/  LDG.E R18, desc[UR10][R18.64] ;  /* 0x0000000a12127981 */ /* 0x000f22000c1e1900 */
[----:B------:R-:W-:Y:S01]  /*0b80*/  IMAD.WIDE R12, R13, 0x3c, R20 ;  /* 0x0000003c0d0c7825 */ /* 0x000fe200078e0214 */
[----:B--2---:R-:W-:-:S04]  /*0b90*/  LOP3.LUT R26, R17, R22, R14, 0x78, !PT ;  /* 0x00000016111a7212 */ /* 0x004fc800078e780e */
[----:B-----5:R-:W-:Y:S02]  /*0ba0*/  SHF.L.U32 R27, R26, R27, RZ ;  /* 0x0000001b1a1b7219 */ /* 0x020fe400000006ff */
[----:B----4-:R-:W-:-:S04]  /*0bb0*/  SHF.R.U32.HI R29, RZ, R29, R18 ;  /* 0x0000001dff1d7219 */ /* 0x010fc80000011612 */
[----:B------:R-:W-:-:S05]  /*0bc0*/  LOP3.LUT R26, R26, R29, R27, 0x96, !PT ;  /* 0x0000001d1a1a7212 */ /* 0x000fca00078e961b */
[----:B------:R-:W-:-:S05]  /*0bd0*/  IMAD.SHL.U32 R27, R26, 0x4, RZ ;  /* 0x000000041a1b7824 */ /* 0x000fca00078e00ff */
[----:B------:R-:W-:-:S04]  /*0be0*/  LOP3.LUT R27, R27, 0x3c, RZ, 0xc0, !PT ;  /* 0x0000003c1b1b7812 */ /* 0x000fc800078ec0ff */
[----:B------:R-:W-:-:S05]  /*0bf0*/  IADD3 R14, P0, PT, R12, R27, RZ ;  /* 0x0000001b0c0e7210 */ /* 0x000fca0007f1e0ff */
[----:B------:R-:W-:-:S06]  /*0c00*/  IMAD.X R15, RZ, RZ, R13, P0 ;  /* 0x000000ffff0f7224 */ /* 0x000fcc00000e060d */
[----:B------:R-:W2:Y:S01]  /*0c10*/  LDG.E R15, desc[UR10][R14.64+0x320] ;  /* 0x0003200a0e0f7981 */ /* 0x000ea2000c1e1900 */
[----:B------:R-:W-:Y:S01]  /*0c20*/  IADD3 R24, PT, PT, R24, 0x57c, RZ ;  /* 0x0000057c18187810 */ /* 0x000fe20007ffe0ff */
[----:B------:R-:W-:-:S03]  /*0c30*/  VIADD R25, R25, 0xfffffffc ;  /* 0xfffffffc19197836 */ /* 0x000fc60000000000 */
[----:B------:R-:W-:Y:S02]  /*0c40*/  LOP3.LUT R17, R24, 0xffc, RZ, 0xc0, !PT ;  /* 0x00000ffc18117812 */ /* 0x000fe400078ec0ff */
[----:B------:R-:W-:Y:S02]  /*0c50*/  LOP3.LUT R25, R25, 0xffc, RZ, 0xc0, !PT ;  /* 0x00000ffc19197812 */ /* 0x000fe400078ec0ff */
[C---:B------:R-:W-:Y:S02]  /*0c60*/  IADD3 R16, P0, PT, R10.reuse, R17, RZ ;  /* 0x000000110a107210 */ /* 0x040fe40007f1e0ff */
[----:B------:R-:W-:-:S03]  /*0c70*/  IADD3 R18, P1, PT, R10, R25, RZ ;  /* 0x000000190a127210 */ /* 0x000fc60007f3e0ff */
[--C-:B------:R-:W-:Y:S02]  /*0c80*/  IMAD.X R17, RZ, RZ, R11.reuse, P0 ;  /* 0x000000ffff117224 */ /* 0x100fe400000e060b */
[----:B------:R-:W-:Y:S01]  /*0c90*/  IMAD.X R19, RZ, RZ, R11, P1 ;  /* 0x000000ffff137224 */ /* 0x000fe200008e060b */
[----:B--2---:R-:W-:-:S05]  /*0ca0*/  LOP3.LUT R21, R26, R15, RZ, 0x3c, !PT ;  /* 0x0000000f1a157212 */ /* 0x004fca00078e3cff */
[----:B------:R0:W-:Y:S04]  /*0cb0*/  STG.E desc[UR10][R16.64], R21 ;  /* 0x0000001510007986 */ /* 0x0001e8000c10190a */
[----:B------:R-:W2:Y:S01]  /*0cc0*/  LDG.E R18, desc[UR10][R18.64] ;  /* 0x0000000a12127981 */ /* 0x000ea2000c1e1900 */
[----:B------:R-:W-:Y:S05]  /*0cd0*/  WARPSYNC.ALL ;  /* 0x0000000000007948 */ /* 0x000fea0003800000 */
[----:B------:R-:W-:-:S02]  /*0ce0*/  ISETP.NE.AND P1, PT, R3, RZ, PT ;  /* 0x000000ff0300720c */ /* 0x000fc40003f25270 */
[----:B--2---:R-:W-:-:S04]  /*0cf0*/  SHF.R.U32.HI R15, RZ, 0x10, R18 ;  /* 0x00000010ff0f7819 */ /* 0x004fc80000011612 */
[----:B------:R-:W-:-:S04]  /*0d00*/  LOP3.LUT R15, R15, R18, RZ, 0x3c, !PT ;  /* 0x000000120f0f7212 */ /* 0x000fc800078e3cff */
[----:B------:R-:W-:-:S04]  /*0d10*/  SHF.R.U32.HI R14, RZ, 0x8, R15 ;  /* 0x00000008ff0e7819 */ /* 0x000fc8000001160f */
[----:B------:R-:W-:-:S04]  /*0d20*/  LOP3.LUT R14, R14, R15, RZ, 0x3c, !PT ;  /* 0x0000000f0e0e7212 */ /* 0x000fc800078e3cff */
[----:B------:R-:W-:-:S04]  /*0d30*/  SHF.L.U32 R14, R14, 0x2, RZ ;  /* 0x000000020e0e7819 */ /* 0x000fc800000006ff */
[----:B------:R-:W-:-:S04]  /*0d40*/  LOP3.LUT R15, R14, 0x3c, RZ, 0xc0, !PT ;  /* 0x0000003c0e0f7812 */ /* 0x000fc800078ec0ff */
[----:B------:R-:W-:Y:S02]  /*0d50*/  IADD3 R14, P0, PT, R12, R15, RZ ;  /* 0x0000000f0c0e7210 */ /* 0x000fe40007f1e0ff */
[----:B------:R-:W1:Y:S03]  /*0d60*/  LDC R12, c[0x0][0x390] ;  /* 0x0000e400ff0c7b82 */ /* 0x000e660000000800 */
[----:B------:R-:W-:-:S05]  /*0d70*/  IMAD.X R15, RZ, RZ, R13, P0 ;  /* 0x000000ffff0f7224 */ /* 0x000fca00000e060d */
[----:B------:R-:W0:Y:S01]  /*0d80*/  LDG.E R14, desc[UR10][R14.64+0x3520] ;  /* 0x0035200a0e0e7981 */ /* 0x000e22000c1e1900 */
[----:B------:R-:W-:Y:S06]  /*0d90*/  BAR.SYNC.DEFER_BLOCKING 0x0 ;  /* 0x0000000000007b1d */ /* 0x000fec0000010000 */
[----:B------:R-:W2:Y:S01]  /*0da0*/  @!P1 LDG.E R13, desc[UR10][R10.64+0x1000] ;  /* 0x0010000a0a0d9981 */ /* 0x000ea2000c1e1900 */
[----:B-1----:R-:W-:Y:S01]  /*0db0*/  ISETP.GE.AND P0, PT, R12, 0x1, PT ;  /* 0x000000010c00780c */ /* 0x002fe20003f06270 */
[----:B------:R-:W-:Y:S01]  /*0dc0*/  IMAD.MOV.U32 R22, RZ, RZ, RZ ;  /* 0x000000ffff167224 */ /* 0x000fe200078e00ff */
[----:B0-----:R-:W-:Y:S01]  /*0dd0*/  LOP3.LUT R21, R14, R21, RZ, 0x3c, !PT ;  /* 0x000000150e157212 */ /* 0x001fe200078e3cff */
[----:B--2---:R-:W-:-:S05]  /*0de0*/  @!P1 IMAD.IADD R13, R8, 0x1, R13 ;  /* 0x00000001080d9824 */ /* 0x004fca00078e020d */
[----:B------:R-:W-:-:S05]  /*0df0*/  @!P1 LOP3.LUT R13, R13, 0x3ff, RZ, 0xc0, !PT ;  /* 0x000003ff0d0d9812 */ /* 0x000fca00078ec0ff */
[----:B------:R0:W-:Y:S01]  /*0e00*/  @!P1 STG.E desc[UR10][R10.64+0x1000], R13 ;  /* 0x0010000d0a009986 */ /* 0x0001e2000c10190a */
[----:B------:R-:W-:Y:S06]  /*0e10*/  BAR.SYNC.DEFER_BLOCKING 0x0 ;  /* 0x0000000000007b1d */ /* 0x000fec0000010000 */
[----:B------:R-:W-:Y:S05]  /*0e20*/  @!P0 BRA `(.L_x_10) ;  /* 0x0000000400e08947 */ /* 0x000fea0003800000 */
[----:B------:R-:W-:Y:S01]  /*0e30*/  ISETP.GE.U32.AND P0, PT, R12, 0x8, PT ;  /* 0x000000080c00780c */ /* 0x000fe20003f06070 */
[----:B------:R-:W-:Y:S01]  /*0e40*/  HFMA2 R14, -RZ, RZ, 0.1171875, 0 ;  /* 0x2f800000ff0e7431 */ /* 0x000fe200000001ff */
[----:B------:R-:W-:Y:S01]  /*0e50*/  I2FP.F32.U32 R21, R21 ;  /* 0x0000001500157245 */ /* 0x000fe20000201000 */
[----:B------:R-:W-:Y:S01]  /*0e60*/  UMOV UR4, UR7 ;  /* 0x0000000700047c82 */ /* 0x000fe20008000000 */
[----:B------:R-:W-:-:S03]  /*0e70*/  IMAD.MOV.U32 R22, RZ, RZ, RZ ;  /* 0x000000ffff167224 */ /* 0x000fc600078e00ff */
[----:B------:R-:W-:-:S06]  /*0e80*/  FFMA R17, R21, R14, 1.1641532182693481445e-10 ;  /* 0x2f00000015117423 */ /* 0x000fcc000000000e */
[----:B------:R-:W-:Y:S05]  /*0e90*/  @!P0 BRA `(.L_x_11) ;  /* 0x0000000000f08947 */ /* 0x000fea0003800000 */
[----:B------:R-:W1:Y:S01]  /*0ea0*/  S2UR UR5, SR_CgaCtaId ;  /* 0x00000000000579c3 */ /* 0x000e620000008800 */
[----:B------:R-:W-:Y:S01]  /*0eb0*/  UMOV UR4, UR7 ;  /* 0x0000000700047c82 */ /* 0x000fe20008000000 */
[----:B------:R-:W-:Y:S01]  /*0ec0*/  IMAD.MOV.U32 R22, RZ, RZ, RZ ;  /* 0x000000ffff167224 */ /* 0x000fe200078e00ff */
[----:B------:R-:W-:Y:S01]  /*0ed0*/  UMOV UR7, 0x400 ;  /* 0x0000040000077882 */ /* 0x000fe20000000000 */
[----:B0-----:R-:W-:Y:S01]  /*0ee0*/  IMAD.MOV.U32 R13, RZ, RZ, R7 ;  /* 0x000000ffff0d7224 */ /* 0x001fe200078e0007 */
[----:B------:R-:W0:Y:S02]  /*0ef0*/  LDCU UR8, c[0x0][0x394] ;  /* 0x00007280ff0877ac */ /* 0x000e240008000800 */
[----:B01----:R-:W-:-:S12]  /*0f00*/  ULEA UR7, UR5, UR7, 0x18 ;  /* 0x0000000705077291 */ /* 0x003fd8000f8ec0ff */
.L_x_12:
[----:B------:R-:W-:Y:S02]  /*0f10*/  ULEA UR5, UR8, UR4, 0x2 ;  /* 0x0000000408057291 */ /* 0x000fe4000f8e10ff */
[----:B------:R-:W0:Y:S01]  /*0f20*/  LDS R18, [UR4] ;  /* 0x00000004ff127984 */ /* 0x000e220008000800 */
[----:B------:R-:W-:Y:S01]  /*0f30*/  VIADD R13, R13, 0x8 ;  /* 0x000000080d0d7836 */ /* 0x000fe20000000000 */
[----:B------:R-:W-:-:S05]  /*0f40*/  ULEA UR6, UR8, UR5, 0x2 ;  /* 0x0000000508067291 */ /* 0x000fca000f8e10ff */
[----:B------:R-:W1:Y:S01]  /*0f50*/  LDS R20, [UR5] ;  /* 0x00000005ff147984 */ /* 0x000e620008000800 */
[----:B------:R-:W-:-:S03]  /*0f60*/  ULEA UR5, UR8, UR6, 0x2 ;  /* 0x0000000608057291 */ /* 0x000fc6000f8e10ff */
[----:B------:R-:W2:Y:S01]  /*0f70*/  LDS R19, [UR6] ;  /* 0x00000006ff137984 */ /* 0x000ea20008000800 */
[----:B------:R-:W-:-:S05]  /*0f80*/  ULEA UR6, UR8, UR5, 0x2 ;  /* 0x0000000508067291 */ /* 0x000fca000f8e10ff */
[----:B------:R-:W3:Y:S01]  /*0f90*/  LDS R24, [UR5] ;  /* 0x00000005ff187984 */ /* 0x000ee20008000800 */
[----:B------:R-:W-:-:S03]  /*0fa0*/  ULEA UR5, UR8, UR6, 0x2 ;  /* 0x0000000608057291 */ /* 0x000fc6000f8e10ff */
[----:B------:R-:W4:Y:S01]  /*0fb0*/  LDS R16, [UR6] ;  /* 0x00000006ff107984 */ /* 0x000f220008000800 */
[----:B------:R-:W-:-:S05]  /*0fc0*/  ULEA UR6, UR8, UR5, 0x2 ;  /* 0x0000000508067291 */ /* 0x000fca000f8e10ff */
[----:B------:R-:W5:Y:S01]  /*0fd0*/  LDS R14, [UR5] ;  /* 0x00000005ff0e7984 */ /* 0x000f620008000800 */
[----:B------:R-:W-:-:S03]  /*0fe0*/  ULEA UR5, UR8, UR6, 0x2 ;  /* 0x0000000608057291 */ /* 0x000fc6000f8e10ff */
[----:B------:R-:W5:Y:S01]  /*0ff0*/  LDS R15, [UR6] ;  /* 0x00000006ff0f7984 */ /* 0x000f620008000800 */
[----:B------:R-:W-:Y:S02]  /*1000*/  ULEA UR6, UR8, UR4, 0x5 ;  /* 0x0000000408067291 */ /* 0x000fe4000f8e28ff */
[----:B------:R-:W-:Y:S01]  /*1010*/  ULEA UR4, UR8, UR5, 0x2 ;  /* 0x0000000508047291 */ /* 0x000fe2000f8e10ff */
[----:B0-----:R-:W-:Y:S01]  /*1020*/  FSETP.GT.AND P0, PT, R17, R18, PT ;  /* 0x000000121100720b */ /* 0x001fe20003f04000 */
[----:B------:R-:W-:Y:S01]  /*1030*/  FADD R17, -R18, R17 ;  /* 0x0000001112117221 */ /* 0x000fe20000000100 */
[----:B------:R-:W-:-:S04]  /*1040*/  IADD3 R18, PT, PT, R22, 0x1, RZ ;  /* 0x0000000116127810 */ /* 0x000fc80007ffe0ff */
[C---:B-1----:R-:W-:Y:S01]  /*1050*/  FSETP.GT.AND P2, PT, R17.reuse, R20, PT ;  /* 0x000000141100720b */ /* 0x042fe20003f44000 */
[----:B------:R-:W-:Y:S02]  /*1060*/  FADD R20, R17, -R20 ;  /* 0x8000001411147221 */ /* 0x000fe40000000000 */
[----:B------:R-:W0:Y:S04]  /*1070*/  LDS R17, [UR5] ;  /* 0x00000005ff117984 */ /* 0x000e280008000800 */
[----:B------:R-:W-:Y:S01]  /*1080*/  @!P0 IMAD.MOV R18, RZ, RZ, R22 ;  /* 0x000000ffff128224 */ /* 0x000fe200078e0216 */
[C---:B--2---:R-:W-:Y:S01]  /*1090*/  FSETP.GT.AND P0, PT, R20.reuse, R19, PT ;  /* 0x000000131400720b */ /* 0x044fe20003f04000 */
[----:B------:R-:W-:Y:S02]  /*10a0*/  FADD R19, R20, -R19 ;  /* 0x8000001314137221 */ /* 0x000fe40000000000 */
[----:B------:R-:W-:-:S02]  /*10b0*/  VIADD R21, R18, 0x1 ;  /* 0x0000000112157836 */ /* 0x000fc40000000000 */
[----:B------:R-:W-:Y:S01]  /*10c0*/  @!P2 IMAD.MOV R21, RZ, RZ, R18 ;  /* 0x000000ffff15a224 */ /* 0x000fe200078e0212 */
[C---:B---3--:R-:W-:Y:S01]  /*10d0*/  FSETP.GT.AND P2, PT, R19.reuse, R24, PT ;  /* 0x000000181300720b */ /* 0x048fe20003f44000 */
[----:B------:R-:W-:-:S03]  /*10e0*/  FADD R19, R19, -R24 ;  /* 0x8000001813137221 */ /* 0x000fc60000000000 */
[----:B------:R-:W-:-:S03]  /*10f0*/  IADD3 R18, PT, PT, R21, 0x1, RZ ;  /* 0x0000000115127810 */ /* 0x000fc60007ffe0ff */
[----:B------:R-:W-:Y:S01]  /*1100*/  @!P0 IMAD.MOV R18, RZ, RZ, R21 ;  /* 0x000000ffff128224 */ /* 0x000fe200078e0215 */
[C---:B----4-:R-:W-:Y:S01]  /*1110*/  FSETP.GT.AND P0, PT, R19.reuse, R16, PT ;  /* 0x000000101300720b */ /* 0x050fe20003f04000 */
[----:B------:R-:W-:Y:S02]  /*1120*/  FADD R19, R19, -R16 ;  /* 0x8000001013137221 */ /* 0x000fe40000000000 */
[----:B------:R-:W-:Y:S02]  /*1130*/  VIADD R20, R18, 0x1 ;  /* 0x0000000112147836 */ /* 0x000fe40000000000 */
[----:B------:R-:W-:Y:S01]  /*1140*/  @!P2 IMAD.MOV R20, RZ, RZ, R18 ;  /* 0x000000ffff14a224 */ /* 0x000fe200078e0212 */
[C---:B-----5:R-:W-:Y:S01]  /*1150*/  FSETP.GT.AND P2, PT, R19.reuse, R14, PT ;  /* 0x0000000e1300720b */ /* 0x060fe20003f44000 */
[----:B------:R-:W-:-:S03]  /*1160*/  FADD R14, R19, -R14 ;  /* 0x8000000e130e7221 */ /* 0x000fc60000000000 */
[----:B------:R-:W-:-:S03]  /*1170*/  IADD3 R16, PT, PT, R20, 0x1, RZ ;  /* 0x0000000114107810 */ /* 0x000fc60007ffe0ff */
[----:B------:R-:W-:Y:S01]  /*1180*/  @!P0 IMAD.MOV R16, RZ, RZ, R20 ;  /* 0x000000ffff108224 */ /* 0x000fe200078e0214 */
[C---:B------:R-:W-:Y:S01]  /*1190*/  FSETP.GT.AND P0, PT, R14.reuse, R15, PT ;  /* 0x0000000f0e00720b */ /* 0x040fe20003f04000 */
[----:B------:R-:W-:Y:S02]  /*11a0*/  FADD R14, R14, -R15 ;  /* 0x8000000f0e0e7221 */ /* 0x000fe40000000000 */
[----:B------:R-:W-:Y:S02]  /*11b0*/  VIADD R18, R16, 0x1 ;  /* 0x0000000110127836 */ /* 0x000fe40000000000 */
[----:B------:R-:W-:Y:S01]  /*11c0*/  @!P2 IMAD.MOV R18, RZ, RZ, R16 ;  /* 0x000000ffff12a224 */ /* 0x000fe200078e0210 */
[C---:B0-----:R-:W-:Y:S01]  /*11d0*/  FSETP.GT.AND P2, PT, R14.reuse, R17, PT ;  /* 0x000000110e00720b */ /* 0x041fe20003f44000 */
[----:B------:R-:W-:-:S03]  /*11e0*/  FADD R17, R14, -R17 ;  /* 0x800000110e117221 */ /* 0x000fc60000000000 */
[----:B------:R-:W-:-:S03]  /*11f0*/  IADD3 R15, PT, PT, R18, 0x1, RZ ;  /* 0x00000001120f7810 */ /* 0x000fc60007ffe0ff */
[----:B------:R-:W-:Y:S01]  /*1200*/  @!P0 IMAD.MOV R15, RZ, RZ, R18 ;  /* 0x000000ffff0f8224 */ /* 0x000fe200078e0212 */
[----:B------:R-:W-:-:S03]  /*1210*/  ISETP.NE.AND P0, PT, R13, RZ, PT ;  /* 0x000000ff0d00720c */ /* 0x000fc60003f05270 */
[C---:B------:R-:W-:Y:S02]  /*1220*/  VIADD R22, R15.reuse, 0x1 ;  /* 0x000000010f167836 */ /* 0x040fe40000000000 */
[----:B------:R-:W-:-:S08]  /*1230*/  @!P2 IADD3 R22, PT, PT, R15, RZ, RZ ;  /* 0x000000ff0f16a210 */ /* 0x000fd00007ffe0ff */
[----:B------:R-:W-:Y:S05]  /*1240*/  @P0 BRA `(.L_x_12) ;  /* 0xfffffffc00300947 */ /* 0x000fea000383ffff */
[----:B------:R-:W-:-:S05]  /*1250*/  UMOV UR4, UR6 ;  /* 0x0000000600047c82 */ /* 0x000fca0008000000 */
.L_x_11:
[----:B------:R-:W-:-:S13]  /*1260*/  ISETP.NE.AND P0, PT, R4, RZ, PT ;  /* 0x000000ff0400720c */ /* 0x000fda0003f05270 */
[----:B------:R-:W-:Y:S05]  /*1270*/  @!P0 BRA `(.L_x_10) ;  /* 0x0000000000cc8947 */ /* 0x000fea0003800000 */
[----:B0-----:R-:W-:Y:S01]  /*1280*/  VIADD R13, R4, 0xffffffff ;  /* 0xffffffff040d7836 */ /* 0x001fe20000000000 */
[----:B------:R-:W-:-:S04]  /*1290*/  LOP3.LUT P0, R19, R12, 0x3, RZ, 0xc0, !PT ;  /* 0x000000030c137812 */ /* 0x000fc8000780c0ff */
[----:B------:R-:W-:-:S13]  /*12a0*/  ISETP.GE.U32.AND P2, PT, R13, 0x3, PT ;  /* 0x000000030d00780c */ /* 0x000fda0003f46070 */
[----:B------:R-:W-:Y:S05]  /*12b0*/  @!P2 BRA `(.L_x_13) ;  /* 0x000000000064a947 */ /* 0x000fea0003800000 */
[----:B------:R-:W0:Y:S01]  /*12c0*/  LDCU UR5, c[0x0][0x394] ;  /* 0x00007280ff0577ac */ /* 0x000e220008000800 */
[----:B------:R-:W1:Y:S01]  /*12d0*/  LDS R14, [UR4] ;  /* 0x00000004ff0e7984 */ /* 0x000e620008000800 */
[----:B------:R-:W-:Y:S01]  /*12e0*/  VIADD R15, R22, 0x1 ;  /* 0x00000001160f7836 */ /* 0x000fe20000000000 */
[----:B0-----:R-:W-:-:S04]  /*12f0*/  ULEA UR6, UR5, UR4, 0x2 ;  /* 0x0000000405067291 */ /* 0x001fc8000f8e10ff */
[----:B------:R-:W-:-:S04]  /*1300*/  ULEA UR8, UR5, UR6, 0x2 ;  /* 0x0000000605087291 */ /* 0x000fc8000f8e10ff */
[----:B------:R-:W-:Y:S01]  /*1310*/  ULEA UR4, UR5, UR8, 0x2 ;  /* 0x0000000805047291 */ /* 0x000fe2000f8e10ff */
[----:B------:R-:W0:Y:S04]  /*1320*/  LDS R13, [UR6] ;  /* 0x00000006ff0d7984 */ /* 0x000e280008000800 */
[----:B------:R-:W2:Y:S04]  /*1330*/  LDS R16, [UR8] ;  /* 0x00000008ff107984 */ /* 0x000ea80008000800 */
[----:B------:R-:W3:Y:S01]  /*1340*/  LDS R18, [UR4] ;  /* 0x00000004ff127984 */ /* 0x000ee20008000800 */
[----:B------:R-:W-:Y:S01]  /*1350*/  ULEA UR4, UR5, UR4, 0x2 ;  /* 0x0000000405047291 */ /* 0x000fe2000f8e10ff */
[C---:B-1----:R-:W-:Y:S01]  /*1360*/  FSETP.GT.AND P3, PT, R17.reuse, R14, PT ;  /* 0x0000000e1100720b */ /* 0x042fe20003f64000 */
[----:B------:R-:W-:-:S12]  /*1370*/  FADD R14, R17, -R14 ;  /* 0x8000000e110e7221 */ /* 0x000fd80000000000 */
[----:B------:R-:W-:Y:S01]  /*1380*/  @!P3 IMAD.MOV R15, RZ, RZ, R22 ;  /* 0x000000ffff0fb224 */ /* 0x000fe200078e0216 */
[C---:B0-----:R-:W-:Y:S01]  /*1390*/  FSETP.GT.AND P2, PT, R14.reuse, R13, PT ;  /* 0x0000000d0e00720b */ /* 0x041fe20003f44000 */
[----:B------:R-:W-:-:S03]  /*13a0*/  FADD R13, R14, -R13 ;  /* 0x8000000d0e0d7221 */ /* 0x000fc60000000000 */
[----:B------:R-:W-:Y:S02]  /*13b0*/  IADD3 R14, PT, PT, R15, 0x1, RZ ;  /* 0x000000010f0e7810 */ /* 0x000fe40007ffe0ff */
[C---:B--2---:R-:W-:Y:S01]  /*13c0*/  FSETP.GT.AND P3, PT, R13.reuse, R16, PT ;  /* 0x000000100d00720b */ /* 0x044fe20003f64000 */
[----:B------:R-:W-:-:S04]  /*13d0*/  FADD R13, R13, -R16 ;  /* 0x800000100d0d7221 */ /* 0x000fc80000000000 */
[C---:B---3--:R-:W-:Y:S02]  /*13e0*/  FADD R17, R13.reuse, -R18 ;  /* 0x800000120d117221 */ /* 0x048fe40000000000 */
[----:B------:R-:W-:Y:S01]  /*13f0*/  @!P2 IMAD.MOV R14, RZ, RZ, R15 ;  /* 0x000000ffff0ea224 */ /* 0x000fe200078e020f */
[----:B------:R-:W-:-:S03]  /*1400*/  FSETP.GT.AND P2, PT, R13, R18, PT ;  /* 0x000000120d00720b */ /* 0x000fc60003f44000 */
[C---:B------:R-:W-:Y:S02]  /*1410*/  VIADD R15, R14.reuse, 0x1 ;  /* 0x000000010e0f7836 */ /* 0x040fe40000000000 */
[----:B------:R-:W-:-:S05]  /*1420*/  @!P3 IADD3 R15, PT, PT, R14, RZ, RZ ;  /* 0x000000ff0e0fb210 */ /* 0x000fca0007ffe0ff */
[----:B------:R-:W-:-:S03]  /*1430*/  VIADD R22, R15, 0x1 ;  /* 0x000000010f167836 */ /* 0x000fc60000000000 */
[----:B------:R-:W-:-:S07]  /*1440*/  @!P2 IMAD.MOV R22, RZ, RZ, R15 ;  /* 0x000000ffff16a224 */ /* 0x000fce00078e020f */
.L_x_13:
[----:B------:R-:W-:Y:S05]  /*1450*/  @!P0 BRA `(.L_x_10) ;  /* 0x0000000000548947 */ /* 0x000fea0003800000 */
[----:B------:R-:W-:Y:S02]  /*1460*/  ISETP.NE.AND P2, PT, R19, 0x1, PT ;  /* 0x000000011300780c */ /* 0x000fe40003f45270 */
[----:B------:R-:W-:-:S11]  /*1470*/  LOP3.LUT P0, RZ, R12, 0x1, RZ, 0xc0, !PT ;  /* 0x000000010cff7812 */ /* 0x000fd6000780c0ff */
[----:B------:R-:W-:Y:S05]  /*1480*/  @!P2 BRA `(.L_x_14) ;  /* 0x000000000034a947 */ /* 0x000fea0003800000 */
[----:B------:R-:W0:Y:S01]  /*1490*/  LDCU UR5, c[0x0][0x394] ;  /* 0x00007280ff0577ac */ /* 0x000e220008000800 */
[----:B------:R-:W1:Y:S01]  /*14a0*/  LDS R12, [UR4] ;  /* 0x00000004ff0c7984 */ /* 0x000e620008000800 */
[----:B0-----:R-:W-:-:S04]  /*14b0*/  ULEA UR6, UR5, UR4, 0x2 ;  /* 0x0000000405067291 */ /* 0x001fc8000f8e10ff */
[----:B------:R-:W-:-:S05]  /*14c0*/  ULEA UR4, UR5, UR6, 0x2 ;  /* 0x0000000605047291 */ /* 0x000fca000f8e10ff */
[----:B------:R-:W0:Y:S01]  /*14d0*/  LDS R14, [UR6] ;  /* 0x00000006ff0e7984 */ /* 0x000e220008000800 */
[C---:B-1----:R-:W-:Y:S01]  /*14e0*/  FSETP.GT.AND P2, PT, R17.reuse, R12, PT ;  /* 0x0000000c1100720b */ /* 0x042fe20003f44000 */
[----:B------:R-:W-:Y:S01]  /*14f0*/  FADD R17, R17, -R12 ;  /* 0x8000000c11117221 */ /* 0x000fe20000000000 */
[----:B------:R-:W-:-:S11]  /*1500*/  IADD3 R12, PT, PT, R22, 0x1, RZ ;  /* 0x00000001160c7810 */ /* 0x000fd60007ffe0ff */
[----:B------:R-:W-:-:S04]  /*1510*/  @!P2 IMAD.MOV R12, RZ, RZ, R22 ;  /* 0x000000ffff0ca224 */ /* 0x000fc800078e0216 */
[----:B------:R-:W-:Y:S01]  /*1520*/  VIADD R22, R12, 0x1 ;  /* 0x000000010c167836 */ /* 0x000fe20000000000 */
[C---:B0-----:R-:W-:Y:S01]  /*1530*/  FSETP.GT.AND P3, PT, R17.reuse, R14, PT ;  /* 0x0000000e1100720b */ /* 0x041fe20003f64000 */
[----:B------:R-:W-:-:S12]  /*1540*/  FADD R17, R17, -R14 ;  /* 0x8000000e11117221 */ /* 0x000fd80000000000 */
[----:B------:R-:W-:-:S07]  /*1550*/  @!P3 IADD3 R22, PT, PT, R12, RZ, RZ ;  /* 0x000000ff0c16b210 */ /* 0x000fce0007ffe0ff */
.L_x_14:
[----:B------:R-:W0:Y:S02]  /*1560*/  @P0 LDS R12, [UR4] ;  /* 0x00000004ff0c0984 */ /* 0x000e240008000800 */
[----:B0-----:R-:W-:Y:S01]  /*1570*/  FSETP.GT.OR P2, PT, R17, R12, !P0 ;  /* 0x0000000c1100720b */ /* 0x001fe20004744400 */
[----:B------:R-:W-:-:S12]  /*1580*/  @P0 VIADD R12, R22, 0x1 ;  /* 0x00000001160c0836 */ /* 0x000fd80000000000 */
[----:B------:R-:W-:-:S05]  /*1590*/  @!P2 IMAD.MOV R12, RZ, RZ, R22 ;  /* 0x000000ffff0ca224 */ /* 0x000fca00078e0216 */
[----:B------:R-:W-:-:S07]  /*15a0*/  @P0 MOV R22, R12 ;  /* 0x0000000c00160202 */ /* 0x000fce0000000f00 */
.L_x_10:
[----:B------:R-:W2:Y:S04]  /*15b0*/  LDG.E.64 R24, desc[UR10][R10.64+0x1008] ;  /* 0x0010080a0a187981 */ /* 0x000ea8000c1e1b00 */
[----:B0-----:R-:W2:Y:S02]  /*15c0*/  LDG.E.64 R12, desc[UR10][R10.64+0x1000] ;  /* 0x0010000a0a0c7981 */ /* 0x001ea4000c1e1b00 */
[----:B--2---:R-:W-:Y:S02]  /*15d0*/  IMAD.WIDE R20, R13, 0x4, R24 ;  /* 0x000000040d147825 */ /* 0x004fe400078e0218 */
[----:B------:R-:W2:Y:S04]  /*15e0*/  LDG.E R24, desc[UR10][R24.64+0x9f60] ;  /* 0x009f600a18187981 */ /* 0x000ea8000c1e1900 */
[----:B------:R-:W3:Y:S01]  /*15f0*/  LDG.E R14, desc[UR10][R20.64] ;  /* 0x0000000a140e7981 */ /* 0x000ee2000c1e1900 */
[----:B------:R-:W-:-:S03]  /*1600*/  IMAD.IADD R15, R3, 0x1, R12 ;  /* 0x00000001030f7824 */ /* 0x000fc600078e020c */
[----:B------:R-:W4:Y:S01]  /*1610*/  LDG.E R29, desc[UR10][R20.64+0x9c40] ;  /* 0x009c400a141d7981 */ /* 0x000f22000c1e1900 */
[----:B------:R-:W-:-:S05]  /*1620*/  IMAD.SHL.U32 R26, R15, 0x4, RZ ;  /* 0x000000040f1a7824 */ /* 0x000fca00078e00ff */
[C---:B------:R-:W-:Y:S02]  /*1630*/  IADD3 R12, PT, PT, R26.reuse, 0x4, RZ ;  /* 0x000000041a0c7810 */ /* 0x040fe40007ffe0ff */
[----:B------:R-:W-:-:S04]  /*1640*/  LOP3.LUT R19, R26, 0xffc, RZ, 0xc0, !PT ;  /* 0x00000ffc1a137812 */ /* 0x000fc800078ec0ff */
[----:B------:R-:W-:-:S04]  /*1650*/  IADD3 R18, P0, PT, R10, R19, RZ ;  /* 0x000000130a127210 */ /* 0x000fc80007f1e0ff */
[----:B------:R-:W-:-:S05]  /*1660*/  IADD3.X R19, PT, PT, RZ, R11, RZ, P0, !PT ;  /* 0x0000000bff137210 */ /* 0x000fca00007fe4ff */
[----:B------:R-:W2:Y:S01]  /*1670*/  LDG.E R18, desc[UR10][R18.64] ;  /* 0x0000000a12127981 */ /* 0x000ea2000c1e1900 */
[----:B---3--:R-:W-:Y:S01]  /*1680*/  IMAD.IADD R14, R14, 0x1, R15 ;  /* 0x000000010e0e7824 */ /* 0x008fe200078e020f */
[----:B------:R-:W-:Y:S02]  /*1690*/  LOP3.LUT R15, R12, 0xffc, RZ, 0xc0, !PT ;  /* 0x00000ffc0c0f7812 */ /* 0x000fe400078ec0ff */
[----:B------:R-:W3:Y:S01]  /*16a0*/  LDG.E R12, desc[UR10][R20.64+0x9920] ;  /* 0x0099200a140c7981 */ /* 0x000ee2000c1e1900 */
[----:B------:R-:W-:Y:S01]  /*16b0*/  IMAD.SHL.U32 R23, R14, 0x4, RZ ;  /* 0x000000040e177824 */ /* 0x000fe200078e00ff */
[----:B------:R-:W-:-:S04]  /*16c0*/  IADD3 R14, P2, PT, R10, R15, RZ ;  /* 0x0000000f0a0e7210 */ /* 0x000fc80007f5e0ff */
[----:B------:R-:W-:Y:S01]  /*16d0*/  LOP3.LUT R17, R23, 0xffc, RZ, 0xc0, !PT ;  /* 0x00000ffc17117812 */ /* 0x000fe200078ec0ff */
[----:B------:R-:W-:-:S03]  /*16e0*/  IMAD.X R15, RZ, RZ, R11, P2 ;  /* 0x000000ffff0f7224 */ /* 0x000fc600010e060b */
[----:B------:R-:W-:-:S03]  /*16f0*/  IADD3 R16, P0, PT, R10, R17, RZ ;  /* 0x000000110a107210 */ /* 0x000fc60007f1e0ff */
[----:B------:R-:W2:Y:S02]  /*1700*/  LDG.E R15, desc[UR10][R14.64] ;  /* 0x0000000a0e0f7981 */ /* 0x000ea4000c1e1900 */
[----:B------:R-:W-:-:S05]  /*1710*/  IMAD.X R17, RZ, RZ, R11, P0 ;  /* 0x000000ffff117224 */ /* 0x000fca00000e060b */
[----:B------:R-:W4:Y:S01]  /*1720*/  LDG.E R16, desc[UR10][R16.64] ;  /* 0x0000000a10107981 */ /* 0x000f22000c1e1900 */
[----:B--2---:R-:W-:-:S04]  /*1730*/  LOP3.LUT R27, R15, R24, R18, 0x78, !PT ;  /* 0x000000180f1b7212 */ /* 0x004fc800078e7812 */
[----:B---3--:R-:W-:Y:S02]  /*1740*/  SHF.L.U32 R12, R27, R12, RZ ;  /* 0x0000000c1b0c7219 */ /* 0x008fe400000006ff */
[----:B----4-:R-:W-:-:S04]  /*1750*/  SHF.R.U32.HI R29, RZ, R29, R16 ;  /* 0x0000001dff1d7219 */ /* 0x010fc80000011610 */
[----:B------:R-:W-:Y:S01]  /*1760*/  LOP3.LUT R27, R27, R29, R12, 0x96, !PT ;  /* 0x0000001d1b1b7212 */ /* 0x000fe200078e960c */
[----:B------:R-:W-:-:S03]  /*1770*/  IMAD.WIDE R12, R13, 0x3c, R20 ;  /* 0x0000003c0d0c7825 */ /* 0x000fc600078e0214 */
[----:B------:R-:W-:-:S04]  /*1780*/  SHF.L.U32 R18, R27, 0x2, RZ ;  /* 0x000000021b127819 */ /* 0x000fc800000006ff */
[----:B------:R-:W-:-:S04]  /*1790*/  LOP3.LUT R15, R18, 0x3c, RZ, 0xc0, !PT ;  /* 0x0000003c120f7812 */ /* 0x000fc800078ec0ff */
[----:B------:R-:W-:-:S05]  /*17a0*/  IADD3 R14, P0, PT, R12, R15, RZ ;  /* 0x0000000f0c0e7210 */ /* 0x000fca0007f1e0ff */
[----:B------:R-:W-:-:S05]  /*17b0*/  IMAD.X R15, RZ, RZ, R13, P0 ;  /* 0x000000ffff0f7224 */ /* 0x000fca00000e060d */
[----:B------:R-:W2:Y:S01]  /*17c0*/  LDG.E R14, desc[UR10][R14.64+0x320] ;  /* 0x0003200a0e0e7981 */ /* 0x000ea2000c1e1900 */
[----:B------:R-:W-:Y:S01]  /*17d0*/  VIADD R26, R26, 0x57c ;  /* 0x0000057c1a1a7836 */ /* 0x000fe20000000000 */
[----:B------:R-:W-:-:S04]  /*17e0*/  IADD3 R23, PT, PT, R23, -0x4, RZ ;  /* 0xfffffffc17177810 */ /* 0x000fc80007ffe0ff */
        /* <DEDUP_REMOVED lines=8> */
[----:B------:R-:W2:Y:S02]  /*1870*/  LDG.E R18, desc[UR10][R18.64] ;  /* 0x0000000a12127981 */ /* 0x000ea4000c1e1900 */
[----:B--2---:R-:W-:-:S04]  /*1880*/  SHF.R.U32.HI R15, RZ, 0x10, R18 ;  /* 0x00000010ff0f7819 */ /* 0x004fc80000011612 */
[----:B------:R-:W-:-:S04]  /*1890*/  LOP3.LUT R15, R15, R18, RZ, 0x3c, !PT ;  /* 0x000000120f0f7212 */ /* 0x000fc800078e3cff */
[----:B------:R-:W-:-:S04]  /*18a0*/  SHF.R.U32.HI R14, RZ, 0x8, R15 ;  /* 0x00000008ff0e7819 */ /* 0x000fc8000001160f */
[----:B------:R-:W-:-:S04]  /*18b0*/  LOP3.LUT R14, R14, R15, RZ, 0x3c, !PT ;  /* 0x0000000f0e0e7212 */ /* 0x000fc800078e3cff */
[----:B------:R-:W-:-:S04]  /*18c0*/  SHF.L.U32 R14, R14, 0x2, RZ ;  /* 0x000000020e0e7819 */ /* 0x000fc800000006ff */
[----:B------:R-:W-:-:S04]  /*18d0*/  LOP3.LUT R15, R14, 0x3c, RZ, 0xc0, !PT ;  /* 0x0000003c0e0f7812 */ /* 0x000fc800078ec0ff */
[----:B------:R-:W-:-:S05]  /*18e0*/  IADD3 R12, P0, PT, R12, R15, RZ ;  /* 0x0000000f0c0c7210 */ /* 0x000fca0007f1e0ff */
[----:B------:R-:W-:-:S05]  /*18f0*/  IMAD.X R13, RZ, RZ, R13, P0 ;  /* 0x000000ffff0d7224 */ /* 0x000fca00000e060d */
[----:B------:R-:W0:Y:S01]  /*1900*/  LDG.E R12, desc[UR10][R12.64+0x3520] ;  /* 0x0035200a0c0c7981 */ /* 0x000e22000c1e1900 */
[----:B------:R-:W-:Y:S06]  /*1910*/  BAR.SYNC.DEFER_BLOCKING 0x0 ;  /* 0x0000000000007b1d */ /* 0x000fec0000010000 */
[----:B------:R-:W2:Y:S01]  /*1920*/  @!P1 LDG.E R15, desc[UR10][R10.64+0x1000] ;  /* 0x0010000a0a0f9981 */ /* 0x000ea2000c1e1900 */
[----:B------:R-:W-:Y:S02]  /*1930*/  HFMA2 R26, -RZ, RZ, 0.1171875, 0 ;  /* 0x2f800000ff1a7431 */ /* 0x000fe400000001ff */
[----:B------:R-:W-:Y:S01]  /*1940*/  IMAD.MOV.U32 R23, RZ, RZ, 0x3fb504f3 ;  /* 0x3fb504f3ff177424 */ /* 0x000fe200078e00ff */
[----:B------:R-:W-:Y:S01]  /*1950*/  BSSY.RECONVERGENT B0, `(.L_x_15) ;  /* 0x0000033000007945 */ /* 0x000fe20003800200 */
[----:B0-----:R-:W-:-:S04]  /*1960*/  LOP3.LUT R27, R12, R27, RZ, 0x3c, !PT ;  /* 0x0000001b0c1b7212 */ /* 0x001fc800078e3cff */
[----:B------:R-:W-:-:S13]  /*1970*/  ISETP.GT.U32.AND P2, PT, R27, -0x80000000, PT ;  /* 0x800000001b00780c */ /* 0x000fda0003f44070 */
[----:B------:R-:W-:-:S04]  /*1980*/  @P2 LOP3.LUT R27, RZ, R27, RZ, 0x33, !PT ;  /* 0x0000001bff1b2212 */ /* 0x000fc800078e33ff */
[----:B------:R-:W-:-:S05]  /*1990*/  I2FP.F32.U32 R27, R27 ;  /* 0x0000001b001b7245 */ /* 0x000fca0000201000 */
[----:B------:R-:W-:-:S04]  /*19a0*/  FFMA R27, R27, R26, 1.1641532182693481445e-10 ;  /* 0x2f0000001b1b7423 */ /* 0x000fc8000000001a */
[----:B------:R-:W-:-:S05]  /*19b0*/  FADD R27, R27, R27 ;  /* 0x0000001b1b1b7221 */ /* 0x000fca0000000000 */
[----:B------:R-:W-:Y:S01]  /*19c0*/  FSETP.GTU.AND P0, PT, R27, 1.996600031852722168, PT ;  /* 0x3fff90971b00780b */ /* 0x000fe20003f0c000 */
[----:B--2---:R-:W-:-:S03]  /*19d0*/  @!P1 IMAD.IADD R15, R8, 0x1, R15 ;  /* 0x00000001080f9824 */ /* 0x004fc600078e020f */
[----:B------:R-:W-:Y:S02]  /*19e0*/  FSETP.LTU.OR P0, PT, R27, 0.0034000000450760126114, P0 ;  /* 0x3b5ed2891b00780b */ /* 0x000fe40000709400 */
[----:B------:R-:W-:Y:S01]  /*19f0*/  @!P1 LOP3.LUT R15, R15, 0x3ff, RZ, 0xc0, !PT ;  /* 0x000003ff0f0f9812 */ /* 0x000fe200078ec0ff */
[----:B------:R-:W-:-:S04]  /*1a00*/  FADD R12, -R27, 2 ;  /* 0x400000001b0c7421 */ /* 0x000fc80000000100 */
[----:B------:R0:W-:Y:S01]  /*1a10*/  @!P1 STG.E desc[UR10][R10.64+0x1000], R15 ;  /* 0x0010000f0a009986 */ /* 0x0001e2000c10190a */
[----:B------:R-:W-:Y:S01]  /*1a20*/  FSEL R28, R23, -1.4142135381698608398, P2 ;  /* 0xbfb504f3171c7808 */ /* 0x000fe20001000000 */
[----:B------:R-:W-:Y:S06]  /*1a30*/  BAR.SYNC.DEFER_BLOCKING 0x0 ;  /* 0x0000000000007b1d */ /* 0x000fec0000010000 */
[----:B------:R-:W-:Y:S05]  /*1a40*/  @P0 BRA `(.L_x_16) ;  /* 0x0000000000380947 */ /* 0x000fea0003800000 */
[----:B------:R-:W-:Y:S01]  /*1a50*/  FMUL R12, R27, R12 ;  /* 0x0000000c1b0c7220 */ /* 0x000fe20000400000 */
[----:B------:R-:W-:-:S05]  /*1a60*/  IMAD.MOV.U32 R13, RZ, RZ, 0x2f8a6370 ;  /* 0x2f8a6370ff0d7424 */ /* 0x000fca00078e00ff */
[----:B------:R-:W1:Y:S02]  /*1a70*/  MUFU.LG2 R12, R12 ;  /* 0x0000000c000c7308 */ /* 0x000e640000000c00 */
[----:B-1----:R-:W-:-:S04]  /*1a80*/  FFMA R13, R12, R13, 9.4274286155382469587e-09 ;  /* 0x3221f6450c0d7423 */ /* 0x002fc8000000000d */
[----:B------:R-:W-:-:S04]  /*1a90*/  FFMA R13, -R12, R13, -1.2054752573931182269e-07 ;  /* 0xb4016fda0c0d7423 */ /* 0x000fc8000000010d */
[----:B------:R-:W-:-:S04]  /*1aa0*/  FFMA R13, -R12, R13, 2.1697005081477982458e-07 ;  /* 0x3468f8460c0d7423 */ /* 0x000fc8000000010d */
[----:B------:R-:W-:-:S04]  /*1ab0*/  FFMA R13, -R12, R13, 8.0621484812581911683e-06 ;  /* 0x370742aa0c0d7423 */ /* 0x000fc8000000010d */
[----:B------:R-:W-:-:S04]  /*1ac0*/  FFMA R13, -R12, R13, -3.1675492209615185857e-05 ;  /* 0xb804db4d0c0d7423 */ /* 0x000fc8000000010d */
[----:B------:R-:W-:-:S04]  /*1ad0*/  FFMA R13, -R12, R13, -0.00077436311403289437294 ;  /* 0xba4afea10c0d7423 */ /* 0x000fc8000000010d */
[----:B------:R-:W-:-:S04]  /*1ae0*/  FFMA R13, -R12, R13, 0.0055465879850089550018 ;  /* 0x3bb5c0270c0d7423 */ /* 0x000fc8000000010d */
[----:B------:R-:W-:-:S04]  /*1af0*/  FFMA R13, -R12, R13, 0.16082023084163665771 ;  /* 0x3e24ae0f0c0d7423 */ /* 0x000fc8000000010d */
[----:B------:R-:W-:-:S04]  /*1b00*/  FFMA R14, -R12, R13, 0.88622689247131347656 ;  /* 0x3f62dfc40c0e7423 */ /* 0x000fc8000000010d */
[----:B------:R-:W-:Y:S01]  /*1b10*/  FFMA R27, -R27, R14, R14 ;  /* 0x0000000e1b1b7223 */ /* 0x000fe2000000010e */
[----:B------:R-:W-:Y:S06]  /*1b20*/  BRA `(.L_x_17) ;  /* 0x0000000000547947 */ /* 0x000fec0003800000 */
.L_x_16:
[----:B------:R-:W-:Y:S02]  /*1b30*/  FSETP.GT.AND P0, PT, R27, 1, PT ;  /* 0x3f8000001b00780b */ /* 0x000fe40003f04000 */
[----:B0-----:R-:W-:Y:S02]  /*1b40*/  MOV R15, 0x427c73f1 ;  /* 0x427c73f1000f7802 */ /* 0x001fe40000000f00 */
[----:B------:R-:W-:-:S04]  /*1b50*/  FSEL R12, R12, R27, P0 ;  /* 0x0000001b0c0c7208 */ /* 0x000fc80000000000 */
[----:B------:R-:W-:-:S13]  /*1b60*/  FSETP.GEU.AND P2, PT, |R12|, 1.175494350822287508e-38, PT ;  /* 0x008000000c00780b */ /* 0x000fda0003f4e200 */
[----:B------:R-:W-:-:S04]  /*1b70*/  @!P2 FMUL R12, R12, 16777216 ;  /* 0x4b8000000c0ca820 */ /* 0x000fc80000400000 */
[----:B------:R-:W0:Y:S02]  /*1b80*/  MUFU.LG2 R13, R12 ;  /* 0x0000000c000d7308 */ /* 0x000e240000000c00 */
[----:B0-----:R-:W-:-:S06]  /*1b90*/  @!P2 FADD R13, R13, -24 ;  /* 0xc1c000000d0da421 */ /* 0x001fcc0000000000 */
[----:B------:R-:W0:Y:S01]  /*1ba0*/  MUFU.RSQ R14, -R13 ;  /* 0x8000000d000e7308 */ /* 0x000e220000001400 */
[C---:B------:R-:W-:Y:S01]  /*1bb0*/  FSETP.NEU.AND P2, PT, R13.reuse, -INF , PT ;  /* 0xff8000000d00780b */ /* 0x040fe20003f4d000 */
[----:B0-----:R-:W-:Y:S01]  /*1bc0*/  FFMA R15, R14, -R15, 127.48468780517578125 ;  /* 0x42fef8290e0f7423 */ /* 0x001fe2000000080f */
[----:B------:R-:W-:-:S03]  /*1bd0*/  FMUL R16, R13, -R14 ;  /* 0x8000000e0d107220 */ /* 0x000fc60000400000 */
[----:B------:R-:W-:Y:S02]  /*1be0*/  FFMA R15, R14, R15, -114.105682373046875 ;  /* 0xc2e4361c0e0f7423 */ /* 0x000fe4000000000f */
[----:B------:R-:W-:Y:S02]  /*1bf0*/  FSEL R16, R16, +INF , P2 ;  /* 0x7f80000010107808 */ /* 0x000fe40001000000 */
[----:B------:R-:W-:Y:S02]  /*1c00*/  FFMA R15, R14, R15, 60.325786590576171875 ;  /* 0x42714d9b0e0f7423 */ /* 0x000fe4000000000f */
[----:B------:R-:W-:Y:S02]  /*1c10*/  FSEL R16, -R16, R16, P0 ;  /* 0x0000001010107208 */ /* 0x000fe40000000100 */
[----:B------:R-:W-:-:S04]  /*1c20*/  FFMA R15, R14, R15, -21.789892196655273438 ;  /* 0xc1ae51b30e0f7423 */ /* 0x000fc8000000000f */
[----:B------:R-:W-:-:S04]  /*1c30*/  FFMA R15, R14, R15, 6.4674091339111328125 ;  /* 0x40cef5040e0f7423 */ /* 0x000fc8000000000f */
[----:B------:R-:W-:-:S04]  /*1c40*/  FFMA R15, R14, R15, -1.8329473733901977539 ;  /* 0xbfea9e050e0f7423 */ /* 0x000fc8000000000f */
[----:B------:R-:W-:-:S04]  /*1c50*/  FFMA R15, R14, R15, -0.030327774584293365479 ;  /* 0xbcf871f40e0f7423 */ /* 0x000fc8000000000f */
[----:B------:R-:W-:-:S04]  /*1c60*/  FFMA R15, R14, R15, 0.8328774571418762207 ;  /* 0x3f5537750e0f7423 */ /* 0x000fc8000000000f */
[----:B------:R-:W-:-:S07]  /*1c70*/  FMUL R27, R15, R16 ;  /* 0x000000100f1b7220 */ /* 0x000fce0000400000 */
.L_x_17:
[----:B------:R-:W-:Y:S05]  /*1c80*/  BSYNC.RECONVERGENT B0 ;  /* 0x0000000000007941 */ /* 0x000fea0003800200 */
.L_x_15:
[----:B------:R-:W2:Y:S04]  /*1c90*/  LDG.E.64 R12, desc[UR10][R10.64+0x1000] ;  /* 0x0010000a0a0c7981 */ /* 0x000ea8000c1e1b00 */
[----:B------:R-:W3:Y:S01]  /*1ca0*/  LDG.E.64 R18, desc[UR10][R10.64+0x1008] ;  /* 0x0010080a0a127981 */ /* 0x000ee2000c1e1b00 */
[----:B--2---:R-:W-:Y:S02]  /*1cb0*/  IMAD.IADD R24, R3, 0x1, R12 ;  /* 0x0000000103187824 */ /* 0x004fe400078e020c */
[----:B---3--:R-:W-:Y:S02]  /*1cc0*/  IMAD.WIDE R20, R13, 0x4, R18 ;  /* 0x000000040d147825 */ /* 0x008fe400078e0212 */
[----:B------:R-:W2:Y:S02]  /*1cd0*/  LDG.E R18, desc[UR10][R18.64+0x9f60] ;  /* 0x009f600a12127981 */ /* 0x000ea4000c1e1900 */
[----:B------:R-:W-:-:S02]  /*1ce0*/  IMAD.SHL.U32 R12, R24, 0x4, RZ ;  /* 0x00000004180c7824 */ /* 0x000fc400078e00ff */
[----:B------:R-:W3:Y:S03]  /*1cf0*/  LDG.E R25, desc[UR10][R20.64] ;  /* 0x0000000a14197981 */ /* 0x000ee6000c1e1900 */
[C---:B------:R-:W-:Y:S01]  /*1d00*/  LOP3.LUT R17, R12.reuse, 0xffc, RZ, 0xc0, !PT ;  /* 0x00000ffc0c117812 */ /* 0x040fe200078ec0ff */
[----:B------:R-:W4:Y:S01]  /*1d10*/  LDG.E R29, desc[UR10][R20.64+0x9c40] ;  /* 0x009c400a141d7981 */ /* 0x000f22000c1e1900 */
[----:B------:R-:W-:Y:S02]  /*1d20*/  IADD3 R14, PT, PT, R12, 0x4, RZ ;  /* 0x000000040c0e7810 */ /* 0x000fe40007ffe0ff */
[----:B------:R-:W-:Y:S02]  /*1d30*/  IADD3 R16, P0, PT, R10, R17, RZ ;  /* 0x000000110a107210 */ /* 0x000fe40007f1e0ff */
[----:B0-----:R-:W-:-:S03]  /*1d40*/  LOP3.LUT R15, R14, 0xffc, RZ, 0xc0, !PT ;  /* 0x00000ffc0e0f7812 */ /* 0x001fc600078ec0ff */
[----:B------:R-:W-:Y:S01]  /*1d50*/  IMAD.X R17, RZ, RZ, R11, P0 ;  /* 0x000000ffff117224 */ /* 0x000fe200000e060b */
[----:B------:R-:W-:-:S04]  /*1d60*/  IADD3 R14, P0, PT, R10, R15, RZ ;  /* 0x0000000f0a0e7210 */ /* 0x000fc80007f1e0ff */
[----:B------:R0:W2:Y:S01]  /*1d70*/  LDG.E R16, desc[UR10][R16.64] ;  /* 0x0000000a10107981 */ /* 0x0000a2000c1e1900 */
[----:B------:R-:W-:-:S06]  /*1d80*/  IMAD.X R15, RZ, RZ, R11, P0 ;  /* 0x000000ffff0f7224 */ /* 0x000fcc00000e060b */
[----:B------:R-:W2:Y:S01]  /*1d90*/  LDG.E R15, desc[UR10][R14.64] ;  /* 0x0000000a0e0f7981 */ /* 0x000ea2000c1e1900 */
[----:B---3--:R-:W-:-:S05]  /*1da0*/  IADD3 R25, PT, PT, R25, R24, RZ ;  /* 0x0000001819197210 */ /* 0x008fca0007ffe0ff */
[----:B0-----:R-:W-:-:S05]  /*1db0*/  IMAD.SHL.U32 R17, R25, 0x4, RZ ;  /* 0x0000000419117824 */ /* 0x001fca00078e00ff */
[----:B------:R-:W-:-:S04]  /*1dc0*/  LOP3.LUT R25, R17, 0xffc, RZ, 0xc0, !PT ;  /* 0x00000ffc11197812 */ /* 0x000fc800078ec0ff */
[----:B------:R-:W-:-:S05]  /*1dd0*/  IADD3 R24, P0, PT, R10, R25, RZ ;  /* 0x000000190a187210 */ /* 0x000fca0007f1e0ff */
[----:B------:R-:W-:Y:S01]  /*1de0*/  IMAD.X R25, RZ, RZ, R11, P0 ;  /* 0x000000ffff197224 */ /* 0x000fe200000e060b */
[----:B--2---:R-:W-:-:S04]  /*1df0*/  LOP3.LUT R16, R15, R18, R16, 0x78, !PT ;  /* 0x000000120f107212 */ /* 0x004fc800078e7810 */
[----:B------:R-:W4:Y:S04]  /*1e00*/  LDG.E R24, desc[UR10][R24.64] ;  /* 0x0000000a18187981 */ /* 0x000f28000c1e1900 */
[----:B------:R-:W2:Y:S01]  /*1e10*/  LDG.E R15, desc[UR10][R20.64+0x9920] ;  /* 0x0099200a140f7981 */ /* 0x000ea2000c1e1900 */
[----:B----4-:R-:W-:Y:S02]  /*1e20*/  SHF.R.U32.HI R29, RZ, R29, R24 ;  /* 0x0000001dff1d7219 */ /* 0x010fe40000011618 */
[----:B--2---:R-:W-:-:S04]  /*1e30*/  SHF.L.U32 R15, R16, R15, RZ ;  /* 0x0000000f100f7219 */ /* 0x004fc800000006ff */
        /* <DEDUP_REMOVED lines=18> */
[----:B------:R-:W-:-:S05]  /*1f60*/  FMUL R27, R28, R27 ;  /* 0x0000001b1c1b7220 */ /* 0x000fca0000400000 */
[----:B------:R1:W-:Y:S01]  /*1f70*/  STS [R2], R27 ;  /* 0x0000001b02007388 */ /* 0x0003e20000000800 */
        /* <DEDUP_REMOVED lines=11> */
[----:B------:R-:W-:Y:S01]  /*2030*/  BSSY.RECONVERGENT B0, `(.L_x_18) ;  /* 0x0000033000007945 */ /* 0x000fe20003800200 */
[----:B0-----:R-:W-:-:S04]  /*2040*/  LOP3.LUT R29, R14, R29, RZ, 0x3c, !PT ;  /* 0x0000001d0e1d7212 */ /* 0x001fc800078e3cff */
[----:B------:R-:W-:-:S13]  /*2050*/  ISETP.GT.U32.AND P0, PT, R29, -0x80000000, PT ;  /* 0x800000001d00780c */ /* 0x000fda0003f04070 */
[----:B------:R-:W-:-:S04]  /*2060*/  @P0 LOP3.LUT R29, RZ, R29, RZ, 0x33, !PT ;  /* 0x0000001dff1d0212 */ /* 0x000fc800078e33ff */
[----:B------:R-:W-:-:S05]  /*2070*/  I2FP.F32.U32 R29, R29 ;  /* 0x0000001d001d7245 */ /* 0x000fca0000201000 */
[----:B------:R-:W-:-:S04]  /*2080*/  FFMA R29, R29, R26, 1.1641532182693481445e-10 ;  /* 0x2f0000001d1d7423 */ /* 0x000fc8000000001a */
[----:B-1----:R-:W-:Y:S01]  /*2090*/  FADD R27, R29, R29 ;  /* 0x0000001d1d1b7221 */ /* 0x002fe20000000000 */
[----:B--2---:R-:W-:-:S04]  /*20a0*/  @!P1 IMAD.IADD R13, R8, 0x1, R13 ;  /* 0x00000001080d9824 */ /* 0x004fc800078e020d */
[C---:B------:R-:W-:Y:S02]  /*20b0*/  FSETP.GTU.AND P2, PT, R27.reuse, 1.996600031852722168, PT ;  /* 0x3fff90971b00780b */ /* 0x040fe40003f4c000 */
[----:B------:R-:W-:Y:S02]  /*20c0*/  FSETP.GE.AND P3, PT, R27, 0.0034000000450760126114, PT ;  /* 0x3b5ed2891b00780b */ /* 0x000fe40003f66000 */
[----:B------:R-:W-:Y:S01]  /*20d0*/  @!P1 LOP3.LUT R13, R13, 0x3ff, RZ, 0xc0, !PT ;  /* 0x000003ff0d0d9812 */ /* 0x000fe200078ec0ff */
[----:B------:R-:W-:-:S04]  /*20e0*/  FADD R12, -R27, 2 ;  /* 0x400000001b0c7421 */ /* 0x000fc80000000100 */
[----:B------:R0:W-:Y:S01]  /*20f0*/  @!P1 STG.E desc[UR10][R10.64+0x1000], R13 ;  /* 0x0010000d0a009986 */ /* 0x0001e2000c10190a */
[----:B------:R-:W-:Y:S01]  /*2100*/  FSEL R28, R23, -1.4142135381698608398, P0 ;  /* 0xbfb504f3171c7808 */ /* 0x000fe20000000000 */
[----:B------:R-:W-:Y:S06]  /*2110*/  BAR.SYNC.DEFER_BLOCKING 0x0 ;  /* 0x0000000000007b1d */ /* 0x000fec0000010000 */
[----:B------:R-:W-:Y:S05]  /*2120*/  @!P2 BRA P3, `(.L_x_19) ;  /* 0x000000000058a947 */ /* 0x000fea0001800000 */
[----:B------:R-:W-:Y:S02]  /*2130*/  FSETP.GT.AND P0, PT, R27, 1, PT ;  /* 0x3f8000001b00780b */ /* 0x000fe40003f04000 */
[----:B------:R-:W-:Y:S02]  /*2140*/  MOV R15, 0x427c73f1 ;  /* 0x427c73f1000f7802 */ /* 0x000fe40000000f00 */
[----:B------:R-:W-:-:S04]  /*2150*/  FSEL R12, R12, R27, P0 ;  /* 0x0000001b0c0c7208 */ /* 0x000fc80000000000 */
[----:B------:R-:W-:-:S13]  /*2160*/  FSETP.GEU.AND P2, PT, |R12|, 1.175494350822287508e-38, PT ;  /* 0x008000000c00780b */ /* 0x000fda0003f4e200 */
[----:B------:R-:W-:-:S04]  /*2170*/  @!P2 FMUL R12, R12, 16777216 ;  /* 0x4b8000000c0ca820 */ /* 0x000fc80000400000 */
[----:B0-----:R-:W0:Y:S02]  /*2180*/  MUFU.LG2 R13, R12 ;  /* 0x0000000c000d7308 */ /* 0x001e240000000c00 */
        /* <DEDUP_REMOVED lines=14> */
[----:B------:R-:W-:Y:S01]  /*2270*/  FMUL R27, R15, R16 ;  /* 0x000000100f1b7220 */ /* 0x000fe20000400000 */
[----:B------:R-:W-:Y:S06]  /*2280*/  BRA `(.L_x_20) ;  /* 0x0000000000347947 */ /* 0x000fec0003800000 */
.L_x_19:
[----:B------:R-:W-:Y:S01]  /*2290*/  FMUL R12, R27, R12 ;  /* 0x0000000c1b0c7220 */ /* 0x000fe20000400000 */
[----:B0-----:R-:W-:-:S05]  /*22a0*/  IMAD.MOV.U32 R13, RZ, RZ, 0x2f8a6370 ;  /* 0x2f8a6370ff0d7424 */ /* 0x001fca00078e00ff */
[----:B------:R-:W0:Y:S02]  /*22b0*/  MUFU.LG2 R12, R12 ;  /* 0x0000000c000c7308 */ /* 0x000e240000000c00 */
[----:B0-----:R-:W-:-:S04]  /*22c0*/  FFMA R13, R12, R13, 9.4274286155382469587e-09 ;  /* 0x3221f6450c0d7423 */ /* 0x001fc8000000000d */
        /* <DEDUP_REMOVED lines=8> */
[----:B------:R-:W-:-:S07]  /*2350*/  FFMA R27, -R27, R14, R14 ;  /* 0x0000000e1b1b7223 */ /* 0x000fce000000010e */
.L_x_20:
[----:B------:R-:W-:Y:S05]  /*2360*/  BSYNC.RECONVERGENT B0 ;  /* 0x0000000000007941 */ /* 0x000fea0003800200 */
.L_x_18:
[----:B------:R-:W2:Y:S04]  /*2370*/  LDG.E.64 R12, desc[UR10][R10.64+0x1000] ;  /* 0x0010000a0a0c7981 */ /* 0x000ea8000c1e1b00 */
[----:B------:R-:W3:Y:S01]  /*2380*/  LDG.E.64 R14, desc[UR10][R10.64+0x1008] ;  /* 0x0010080a0a0e7981 */ /* 0x000ee2000c1e1b00 */
[----:B--2---:R-:W-:Y:S02]  /*2390*/  IMAD.IADD R24, R3, 0x1, R12 ;  /* 0x0000000103187824 */ /* 0x004fe400078e020c */
[----:B---3--:R-:W-:-:S03]  /*23a0*/  IMAD.WIDE R20, R13, 0x4, R14 ;  /* 0x000000040d147825 */ /* 0x008fc600078e020e */
[----:B------:R-:W-:Y:S01]  /*23b0*/  SHF.L.U32 R12, R24, 0x2, RZ ;  /* 0x00000002180c7819 */ /* 0x000fe200000006ff */
[----:B------:R-:W2:Y:S03]  /*23c0*/  LDG.E R14, desc[UR10][R14.64+0x9f60] ;  /* 0x009f600a0e0e7981 */ /* 0x000ea6000c1e1900 */
[C---:B------:R-:W-:Y:S01]  /*23d0*/  LOP3.LUT R19, R12.reuse, 0xffc, RZ, 0xc0, !PT ;  /* 0x00000ffc0c137812 */ /* 0x040fe200078ec0ff */
[----:B------:R-:W3:Y:S01]  /*23e0*/  LDG.E R25, desc[UR10][R20.64] ;  /* 0x0000000a14197981 */ /* 0x000ee2000c1e1900 */
[----:B------:R-:W-:Y:S02]  /*23f0*/  VIADD R16, R12, 0x4 ;  /* 0x000000040c107836 */ /* 0x000fe40000000000 */
[----:B------:R-:W-:-:S03]  /*2400*/  IADD3 R18, P0, PT, R10, R19, RZ ;  /* 0x000000130a127210 */ /* 0x000fc60007f1e0ff */
[----:B------:R-:W-:Y:S02]  /*2410*/  LOP3.LUT R17, R16, 0xffc, RZ, 0xc0, !PT ;  /* 0x00000ffc10117812 */ /* 0x000fe400078ec0ff */
[----:B------:R-:W-:Y:S02]  /*2420*/  IMAD.X R19, RZ, RZ, R11, P0 ;  /* 0x000000ffff137224 */ /* 0x000fe400000e060b */
[----:B------:R-:W-:-:S03]  /*2430*/  IADD3 R16, P0, PT, R10, R17, RZ ;  /* 0x000000110a107210 */ /* 0x000fc60007f1e0ff */
[----:B------:R-:W2:Y:S01]  /*2440*/  LDG.E R18, desc[UR10][R18.64] ;  /* 0x0000000a12127981 */ /* 0x000ea2000c1e1900 */
[----:B------:R-:W-:-:S06]  /*2450*/  IADD3.X R17, PT, PT, RZ, R11, RZ, P0, !PT ;  /* 0x0000000bff117210 */ /* 0x000fcc00007fe4ff */
[----:B------:R0:W2:Y:S04]  /*2460*/  LDG.E R17, desc[UR10][R16.64] ;  /* 0x0000000a10117981 */ /* 0x0000a8000c1e1900 */
[----:B------:R-:W4:Y:S01]  /*2470*/  LDG.E R19, desc[UR10][R20.64+0x9c40] ;  /* 0x009c400a14137981 */ /* 0x000f22000c1e1900 */
[----:B---3--:R-:W-:-:S04]  /*2480*/  IMAD.IADD R25, R25, 0x1, R24 ;  /* 0x0000000119197824 */ /* 0x008fc800078e0218 */
[----:B0-----:R-:W-:-:S05]  /*2490*/  IMAD.SHL.U32 R16, R25, 0x4, RZ ;  /* 0x0000000419107824 */ /* 0x001fca00078e00ff */
[----:B------:R-:W-:-:S04]  /*24a0*/  LOP3.LUT R25, R16, 0xffc, RZ, 0xc0, !PT ;  /* 0x00000ffc10197812 */ /* 0x000fc800078ec0ff */
[----:B------:R-:W-:-:S04]  /*24b0*/  IADD3 R24, P0, PT, R10, R25, RZ ;  /* 0x000000190a187210 */ /* 0x000fc80007f1e0ff */
[----:B------:R-:W-:Y:S02]  /*24c0*/  IADD3.X R25, PT, PT, RZ, R11, RZ, P0, !PT ;  /* 0x0000000bff197210 */ /* 0x000fe400007fe4ff */
[----:B--2---:R-:W-:-:S03]  /*24d0*/  LOP3.LUT R18, R17, R14, R18, 0x78, !PT ;  /* 0x0000000e11127212 */ /* 0x004fc600078e7812 */
[----:B------:R-:W4:Y:S04]  /*24e0*/  LDG.E R24, desc[UR10][R24.64] ;  /* 0x0000000a18187981 */ /* 0x000f28000c1e1900 */
[----:B------:R-:W2:Y:S01]  /*24f0*/  LDG.E R17, desc[UR10][R20.64+0x9920] ;  /* 0x0099200a14117981 */ /* 0x000ea2000c1e1900 */
[----:B------:R-:W-:Y:S01]  /*2500*/  IMAD.WIDE R14, R13, 0x3c, R20 ;  /* 0x0000003c0d0e7825 */ /* 0x000fe200078e0214 */
[----:B----4-:R-:W-:Y:S02]  /*2510*/  SHF.R.U32.HI R19, RZ, R19, R24 ;  /* 0x00000013ff137219 */ /* 0x010fe40000011618 */
[----:B--2---:R-:W-:-:S04]  /*2520*/  SHF.L.U32 R17, R18, R17, RZ ;  /* 0x0000001112117219 */ /* 0x004fc800000006ff */
[----:B------:R-:W-:-:S05]  /*2530*/  LOP3.LUT R29, R18, R19, R17, 0x96, !PT ;  /* 0x00000013121d7212 */ /* 0x000fca00078e9611 */
[----:B------:R-:W-:-:S05]  /*2540*/  IMAD.SHL.U32 R17, R29, 0x4, RZ ;  /* 0x000000041d117824 */ /* 0x000fca00078e00ff */
[----:B------:R-:W-:-:S04]  /*2550*/  LOP3.LUT R17, R17, 0x3c, RZ, 0xc0, !PT ;  /* 0x0000003c11117812 */ /* 0x000fc800078ec0ff */
[----:B------:R-:W-:-:S05]  /*2560*/  IADD3 R18, P0, PT, R14, R17, RZ ;  /* 0x000000110e127210 */ /* 0x000fca0007f1e0ff */
[----:B------:R-:W-:-:S05]  /*2570*/  IMAD.X R19, RZ, RZ, R15, P0 ;  /* 0x000000ffff137224 */ /* 0x000fca00000e060f */
[----:B------:R-:W2:Y:S01]  /*2580*/  LDG.E R18, desc[UR10][R18.64+0x320] ;  /* 0x0003200a12127981 */ /* 0x000ea2000c1e1900 */
[----:B------:R-:W-:Y:S01]  /*2590*/  IADD3 R12, PT, PT, R12, 0x57c, RZ ;  /* 0x0000057c0c0c7810 */ /* 0x000fe20007ffe0ff */
[----:B------:R-:W-:-:S03]  /*25a0*/  VIADD R16, R16, 0xfffffffc ;  /* 0xfffffffc10107836 */ /* 0x000fc60000000000 */
[----:B------:R-:W-:Y:S02]  /*25b0*/  LOP3.LUT R17, R12, 0xffc, RZ, 0xc0, !PT ;  /* 0x00000ffc0c117812 */ /* 0x000fe400078ec0ff */
[----:B------:R-:W-:Y:S02]  /*25c0*/  LOP3.LUT R13, R16, 0xffc, RZ, 0xc0, !PT ;  /* 0x00000ffc100d7812 */ /* 0x000fe400078ec0ff */
[C---:B------:R-:W-:Y:S02]  /*25d0*/  IADD3 R16, P0, PT, R10.reuse, R17, RZ ;  /* 0x000000110a107210 */ /* 0x040fe40007f1e0ff */
[----:B------:R-:W-:-:S03]  /*25e0*/  IADD3 R12, P2, PT, R10, R13, RZ ;  /* 0x0000000d0a0c7210 */ /* 0x000fc60007f5e0ff */
[----:B------:R-:W-:Y:S01]  /*25f0*/  IMAD.X R17, RZ, RZ, R11, P0 ;  /* 0x000000ffff117224 */ /* 0x000fe200000e060b */
[----:B------:R-:W-:Y:S02]  /*2600*/  IADD3.X R13, PT, PT, RZ, R11, RZ, P2, !PT ;  /* 0x0000000bff0d7210 */ /* 0x000fe400017fe4ff */
[----:B--2---:R-:W-:-:S05]  /*2610*/  LOP3.LUT R29, R29, R18, RZ, 0x3c, !PT ;  /* 0x000000121d1d7212 */ /* 0x004fca00078e3cff */
[----:B------:R0:W-:Y:S04]  /*2620*/  STG.E desc[UR10][R16.64], R29 ;  /* 0x0000001d10007986 */ /* 0x0001e8000c10190a */
[----:B------:R-:W2:Y:S01]  /*2630*/  LDG.E R12, desc[UR10][R12.64] ;  /* 0x0000000a0c0c7981 */ /* 0x000ea2000c1e1900 */
[----:B------:R-:W-:-:S05]  /*2640*/  FMUL R27, R28, R27 ;  /* 0x0000001b1c1b7220 */ /* 0x000fca0000400000 */
[----:B------:R1:W-:Y:S01]  /*2650*/  STS [R2+0x400], R27 ;  /* 0x0004001b02007388 */ /* 0x0003e20000000800 */
[----:B--2---:R-:W-:-:S04]  /*2660*/  SHF.R.U32.HI R19, RZ, 0x10, R12 ;  /* 0x00000010ff137819 */ /* 0x004fc8000001160c */
[----:B------:R-:W-:-:S04]  /*2670*/  LOP3.LUT R19, R19, R12, RZ, 0x3c, !PT ;  /* 0x0000000c13137212 */ /* 0x000fc800078e3cff */
[----:B------:R-:W-:-:S04]  /*2680*/  SHF.R.U32.HI R18, RZ, 0x8, R19 ;  /* 0x00000008ff127819 */ /* 0x000fc80000011613 */
[----:B------:R-:W-:-:S05]  /*2690*/  LOP3.LUT R18, R18, R19, RZ, 0x3c, !PT ;  /* 0x0000001312127212 */ /* 0x000fca00078e3cff */
[----:B------:R-:W-:-:S05]  /*26a0*/  IMAD.SHL.U32 R18, R18, 0x4, RZ ;  /* 0x0000000412127824 */ /* 0x000fca00078e00ff */
        /* <DEDUP_REMOVED lines=11> */
[----:B------:R-:W-:Y:S01]  /*2760*/  FFMA R29, R29, R26, 1.1641532182693481445e-10 ;  /* 0x2f0000001d1d7423 */ /* 0x000fe2000000001a */
[----:B--2---:R-:W-:-:S03]  /*2770*/  @!P1 IADD3 R13, PT, PT, R8, R13, RZ ;  /* 0x0000000d080d9210 */ /* 0x004fc60007ffe0ff */
[----:B------:R-:W-:Y:S01]  /*2780*/  FADD R29, R29, R29 ;  /* 0x0000001d1d1d7221 */ /* 0x000fe20000000000 */
[----:B------:R-:W-:-:S04]  /*2790*/  @!P1 LOP3.LUT R13, R13, 0x3ff, RZ, 0xc0, !PT ;  /* 0x000003ff0d0d9812 */ /* 0x000fc800078ec0ff */
[C---:B------:R-:W-:Y:S01]  /*27a0*/  FSETP.GE.AND P2, PT, R29.reuse, 0.0034000000450760126114, PT ;  /* 0x3b5ed2891d00780b */ /* 0x040fe20003f46000 */
[----:B------:R1:W-:Y:S01]  /*27b0*/  @!P1 STG.E desc[UR10][R10.64+0x1000], R13 ;  /* 0x0010000d0a009986 */ /* 0x0003e2000c10190a */
[----:B------:R-:W-:Y:S01]  /*27c0*/  BAR.SYNC.DEFER_BLOCKING 0x0 ;  /* 0x0000000000007b1d */ /* 0x000fe20000010000 */
[C---:B------:R-:W-:Y:S01]  /*27d0*/  FSETP.GTU.AND P1, PT, R29.reuse, 1.996600031852722168, PT ;  /* 0x3fff90971d00780b */ /* 0x040fe20003f2c000 */
[----:B------:R-:W-:Y:S01]  /*27e0*/  FADD R12, -R29, 2 ;  /* 0x400000001d0c7421 */ /* 0x000fe20000000100 */
[----:B------:R-:W-:-:S11]  /*27f0*/  FSEL R23, R23, -1.4142135381698608398, P0 ;  /* 0xbfb504f317177808 */ /* 0x000fd60000000000 */
[----:B-1----:R-:W-:Y:S05]  /*2800*/  @!P1 BRA P2, `(.L_x_22) ;  /* 0x0000000000589947 */ /* 0x002fea0001000000 */
[----:B------:R-:W-:Y:S01]  /*2810*/  FSETP.GT.AND P0, PT, R29, 1, PT ;  /* 0x3f8000001d00780b */ /* 0x000fe20003f04000 */
[----:B------:R-:W-:-:S03]  /*2820*/  IMAD.MOV.U32 R15, RZ, RZ, 0x427c73f1 ;  /* 0x427c73f1ff0f7424 */ /* 0x000fc600078e00ff */
        /* <DEDUP_REMOVED lines=20> */
.L_x_22:
[----:B------:R-:W-:Y:S01]  /*2970*/  FMUL R12, R29, R12 ;  /* 0x0000000c1d0c7220 */ /* 0x000fe20000400000 */
[----:B------:R-:W-:-:S05]  /*2980*/  IMAD.MOV.U32 R13, RZ, RZ, 0x2f8a6370 ;  /* 0x2f8a6370ff0d7424 */ /* 0x000fca00078e00ff */
        /* <DEDUP_REMOVED lines=11> */
.L_x_23:
[----:B------:R-:W-:Y:S05]  /*2a40*/  BSYNC.RECONVERGENT B0 ;  /* 0x0000000000007941 */ /* 0x000fea0003800200 */
.L_x_21:
[----:B------:R-:W0:Y:S01]  /*2a50*/  LDCU UR4, c[0x0][0x394] ;  /* 0x00007280ff0477ac */ /* 0x000e220008000800 */
[----:B------:R-:W-:Y:S01]  /*2a60*/  FMUL R23, R23, R16 ;  /* 0x0000001017177220 */ /* 0x000fe20000400000 */
[----:B------:R-:W1:Y:S01]  /*2a70*/  LDC.64 R14, c[0x0][0x380] ;  /* 0x0000e000ff0e7b82 */ /* 0x000e620000000a00 */
[----:B------:R-:W-:Y:S01]  /*2a80*/  LDS R16, [R2] ;  /* 0x0000000002107984 */ /* 0x000fe20000000800 */
[----:B------:R-:W-:-:S03]  /*2a90*/  ISETP.GE.U32.AND P0, PT, R6, 0x3f, PT ;  /* 0x0000003f0600780c */ /* 0x000fc60003f06070 */
[----:B------:R-:W-:Y:S04]  /*2aa0*/  STS [R2+0x800], R23 ;  /* 0x0008001702007388 */ /* 0x000fe80000000800 */
[----:B------:R-:W-:Y:S04]  /*2ab0*/  LDS R18, [R5] ;  /* 0x0000000005127984 */ /* 0x000fe80000000800 */
[----:B------:R-:W-:Y:S01]  /*2ac0*/  LDS R20, [R9] ;  /* 0x0000000009147984 */ /* 0x000fe20000000800 */
[----:B0-----:R-:W-:-:S05]  /*2ad0*/  IMAD R22, R22, UR4, RZ ;  /* 0x0000000416167c24 */ /* 0x001fca000f8e02ff */
[----:B------:R-:W-:Y:S01]  /*2ae0*/  LEA R26, R22, UR7, 0x2 ;  /* 0x00000007161a7c11 */ /* 0x000fe2000f8e10ff */
[----:B-1----:R-:W-:-:S04]  /*2af0*/  IMAD.WIDE R14, R0, 0x4, R14 ;  /* 0x00000004000e7825 */ /* 0x002fc800078e020e */
[----:B------:R-:W-:Y:S04]  /*2b00*/  LDS R25, [R26+0x18] ;  /* 0x000018001a197984 */ /* 0x000fe80000000800 */
[----:B------:R-:W0:Y:S04]  /*2b10*/  LDS R12, [R26+0x1c] ;  /* 0x00001c001a0c7984 */ /* 0x000e280000000800 */
[----:B------:R-:W-:Y:S04]  /*2b20*/  LDS R27, [R26+0x4] ;  /* 0x000004001a1b7984 */ /* 0x000fe80000000800 */
[----:B------:R-:W1:Y:S04]  /*2b30*/  LDS R24, [R26+0x8] ;  /* 0x000008001a187984 */ /* 0x000e680000000800 */
[----:B------:R-:W-:Y:S04]  /*2b40*/  LDS R17, [R26+0xc] ;  /* 0x00000c001a117984 */ /* 0x000fe80000000800 */
[----:B------:R-:W2:Y:S04]  /*2b50*/  LDS R22, [R26+0x10] ;  /* 0x000010001a167984 */ /* 0x000ea80000000800 */
[----:B------:R-:W3:Y:S04]  /*2b60*/  LDS R19, [R26+0x20] ;  /* 0x000020001a137984 */ /* 0x000ee80000000800 */
[----:B------:R-:W4:Y:S04]  /*2b70*/  LDS R21, [R26+0x14] ;  /* 0x000014001a157984 */ /* 0x000f280000000800 */
[----:B------:R-:W5:Y:S01]  /*2b80*/  LDS R23, [R26+0x24] ;  /* 0x000024001a177984 */ /* 0x000f620000000800 */
[----:B0-----:R-:W-:-:S02]  /*2b90*/  FFMA R25, R16, R12, R25 ;  /* 0x0000000c10197223 */ /* 0x001fc40000000019 */
[----:B------:R-:W0:Y:S01]  /*2ba0*/  LDC.64 R12, c[0x0][0x388] ;  /* 0x0000e200ff0c7b82 */ /* 0x000e220000000a00 */
[----:B-1----:R-:W-:-:S05]  /*2bb0*/  FFMA R27, R24, R16, R27 ;  /* 0x00000010181b7223 */ /* 0x002fca000000001b */
[----:B------:R1:W-:Y:S01]  /*2bc0*/  STG.E desc[UR10][R14.64], R27 ;  /* 0x0000001b0e007986 */ /* 0x0003e2000c10190a */
[----:B--2---:R-:W-:Y:S01]  /*2bd0*/  FFMA R22, R16, R22, R17 ;  /* 0x0000001610167223 */ /* 0x004fe20000000011 */
[----:B---3--:R-:W-:-:S03]  /*2be0*/  FFMA R24, R18, R19, R25 ;  /* 0x0000001312187223 */ /* 0x008fc60000000019 */
[----:B----4-:R-:W-:Y:S01]  /*2bf0*/  FFMA R21, R21, R18, R22 ;  /* 0x0000001215157223 */ /* 0x010fe20000000016 */
[----:B0-----:R-:W-:-:S04]  /*2c00*/  IMAD.WIDE R16, R12, 0x4, R14 ;  /* 0x000000040c107825 */ /* 0x001fc800078e020e */
[----:B-----5:R-:W-:Y:S01]  /*2c10*/  FFMA R23, R23, R20, R24 ;  /* 0x0000001417177223 */ /* 0x020fe20000000018 */
[----:B------:R1:W-:Y:S01]  /*2c20*/  STG.E desc[UR10][R16.64], R21 ;  /* 0x0000001510007986 */ /* 0x0003e2000c10190a */
[----:B------:R-:W-:-:S05]  /*2c30*/  IMAD.WIDE R18, R12, 0x4, R16 ;  /* 0x000000040c127825 */ /* 0x000fca00078e0210 */
[----:B------:R1:W-:Y:S01]  /*2c40*/  STG.E desc[UR10][R18.64], R23 ;  /* 0x0000001712007986 */ /* 0x0003e2000c10190a */
[----:B------:R-:W-:Y:S05]  /*2c50*/  @P0 EXIT ;  /* 0x000000000000094d */ /* 0x000fea0003800000 */
[----:B------:R-:W-:Y:S01]  /*2c60*/  IADD3 R0, PT, PT, R0, 0x100, RZ ;  /* 0x0000010000007810 */ /* 0x000fe20007ffe0ff */
[----:B------:R-:W-:-:S03]  /*2c70*/  VIADD R6, R6, 0x1 ;  /* 0x0000000106067836 */ /* 0x000fc60000000000 */
[----:B------:R-:W-:-:S13]  /*2c80*/  ISETP.GE.AND P0, PT, R0, R13, PT ;  /* 0x0000000d0000720c */ /* 0x000fda0003f06270 */
[----:B------:R-:W-:Y:S05]  /*2c90*/  @!P0 BRA `(.L_x_24) ;  /* 0xffffffdc00588947 */ /* 0x000fea000383ffff */
[----:B------:R-:W-:Y:S05]  /*2ca0*/  EXIT ;  /* 0x000000000000794d */ /* 0x000fea0003800000 */
.L_x_25:
[----:B------:R-:W-:-:S00]  /*2cb0*/  BRA `(.L_x_25) ;  /* 0xfffffffc00fc7947 */ /* 0x000fc0000383ffff */
[----:B------:R-:W-:-:S00]  /*2cc0*/  NOP ;  /* 0x0000000000007918 */ /* 0x000fc00000000000 */
        /* <DEDUP_REMOVED lines=11> */
.L_x_26:


//--------------------- .nv.global.init           --------------------------
	.section	.nv.global.init,"aw",@progbits
	.align	4
.nv.global.init:
	.type		mrg32k3aM1SubSeq,@object
	.size		mrg32k3aM1SubSeq,(mrg32k3aM2SubSeq - mrg32k3aM1SubSeq)
mrg32k3aM1SubSeq:
        /*0000*/ 	.byte	0x0b, 0xcc, 0xee, 0x04, 0x73, 0x29, 0x8b, 0x6f, 0xf6, 0x53, 0x03, 0xf6, 0x23, 0xf6, 0xea, 0xda
        /* <DEDUP_REMOVED lines=125> */
	.type		mrg32k3aM2SubSeq,@object
	.size		mrg32k3aM2SubSeq,(mrg32k3aM1 - mrg32k3aM2SubSeq)
mrg32k3aM2SubSeq:
        /* <DEDUP_REMOVED lines=126> */
	.type		mrg32k3aM1,@object
	.size		mrg32k3aM1,(mrg32k3aM1Seq - mrg32k3aM1)
mrg32k3aM1:
        /* <DEDUP_REMOVED lines=144> */
	.type		mrg32k3aM1Seq,@object
	.size		mrg32k3aM1Seq,(mrg32k3aM2 - mrg32k3aM1Seq)
mrg32k3aM1Seq:
        /* <DEDUP_REMOVED lines=144> */
	.type		mrg32k3aM2,@object
	.size		mrg32k3aM2,(mrg32k3aM2Seq - mrg32k3aM2)
mrg32k3aM2:
        /* <DEDUP_REMOVED lines=144> */
	.type		mrg32k3aM2Seq,@object
	.size		mrg32k3aM2Seq,(precalc_xorwow_matrix - mrg32k3aM2Seq)
mrg32k3aM2Seq:
        /* <DEDUP_REMOVED lines=144> */
	.type		precalc_xorwow_matrix,@object
	.size		precalc_xorwow_matrix,(precalc_xorwow_offset_matrix - precalc_xorwow_matrix)
precalc_xorwow_matrix:
        /* <DEDUP_REMOVED lines=6400> */
	.type		precalc_xorwow_offset_matrix,@object
	.size		precalc_xorwow_offset_matrix,(.L_1 - precalc_xorwow_offset_matrix)
precalc_xorwow_offset_matrix:
        /* <DEDUP_REMOVED lines=6400> */
.L_1:


//--------------------- .nv.shared._Z19generate_gmm_kernelILi3EEvPfiiiiS0_P17curandStateMtgp32 --------------------------
	.section	.nv.shared._Z19generate_gmm_kernelILi3EEvPfiiiiS0_P17curandStateMtgp32,"aw",@nobits
	.sectionflags	@""
	.align	16
	.zero		1024


//--------------------- .nv.shared.reserved.0     --------------------------
	.section	.nv.shared.reserved.0,"aw",@nobits
	.weak		__nv_reservedSMEM_offset_0_alias
	.size		__nv_reservedSMEM_offset_0_alias, 0, 64
	.other		__nv_reservedSMEM_offset_0_alias,@"STO_CUDA_RESERVED_SHARED STV_DEFAULT"
__nv_reservedSMEM_offset_0_alias:
	.zero		0
	.zero		64


//--------------------- .nv.constant0._Z19generate_gmm_kernelILi3EEvPfiiiiS0_P17curandStateMtgp32 --------------------------
	.section	.nv.constant0._Z19generate_gmm_kernelILi3EEvPfiiiiS0_P17curandStateMtgp32,"a",@progbits
	.sectionflags	@""
	.align	4
.nv.constant0._Z19generate_gmm_kernelILi3EEvPfiiiiS0_P17curandStateMtgp32:
	.zero		936


//--------------------- SYMBOLS --------------------------

	.type		.nv.reservedSmem.offset0,@object
	.size		.nv.reservedSmem.offset0,0x4
	.type		.nv.reservedSmem.cap,@object
	.size		.nv.reservedSmem.cap,0x4
